	.headerflags	@"EF_CUDA_TEXMODE_UNIFIED EF_CUDA_64BIT_ADDRESS EF_CUDA_SM86 EF_CUDA_VIRTUAL_SM(EF_CUDA_SM86)"
	.elftype	@"ET_EXEC"


//--------------------- .nv.info                  --------------------------
	.section	.nv.info,"",@"SHT_CUDA_INFO"
	.align	4


	//----- nvinfo : EIATTR_REGCOUNT
	.align		4
        /*0000*/ 	.byte	0x04, 0x2f
        /*0002*/ 	.short	(.L_2 - .L_1)
	.align		4
.L_1:
        /*0004*/ 	.word	index@(triton_red_fused__scaled_dot_product_flash_attention__to_copy_add_mean_mul_pow_rsqrt_2)
        /*0008*/ 	.word	0x00000030


	//----- nvinfo : EIATTR_MIN_STACK_SIZE
	.align		4
.L_2:
        /*000c*/ 	.byte	0x04, 0x12
        /*000e*/ 	.short	(.L_4 - .L_3)
	.align		4
.L_3:
        /*0010*/ 	.word	index@(triton_red_fused__scaled_dot_product_flash_attention__to_copy_add_mean_mul_pow_rsqrt_2)
        /*0014*/ 	.word	0x00000000


	//----- nvinfo : EIATTR_FRAME_SIZE
	.align		4
.L_4:
        /*0018*/ 	.byte	0x04, 0x11
        /*001a*/ 	.short	(.L_6 - .L_5)
	.align		4
.L_5:
        /*001c*/ 	.word	index@(triton_red_fused__scaled_dot_product_flash_attention__to_copy_add_mean_mul_pow_rsqrt_2)
        /*0020*/ 	.word	0x00000000


	//----- nvinfo : EIATTR_MIN_STACK_SIZE
	.align		4
.L_6:
        /*0024*/ 	.byte	0x04, 0x12
        /*0026*/ 	.short	(.L_8 - .L_7)
	.align		4
.L_7:
        /*0028*/ 	.word	index@(triton_red_fused__scaled_dot_product_flash_attention__to_copy_add_mean_mul_pow_rsqrt_2)
        /*002c*/ 	.word	0x00000000
.L_8:


//--------------------- .nv.info.triton_red_fused__scaled_dot_product_flash_attention__to_copy_add_mean_mul_pow_rsqrt_2 --------------------------
	.section	.nv.info.triton_red_fused__scaled_dot_product_flash_attention__to_copy_add_mean_mul_pow_rsqrt_2,"",@"SHT_CUDA_INFO"
	.sectionflags	@""
	.align	4


	//----- nvinfo : EIATTR_CUDA_API_VERSION
	.align		4
        /*0000*/ 	.byte	0x04, 0x37
        /*0002*/ 	.short	(.L_10 - .L_9)
.L_9:
        /*0004*/ 	.word	0x0000007c


	//----- nvinfo : EIATTR_SW2861232_WAR
	.align		4
.L_10:
        /*0008*/ 	.byte	0x01, 0x35
	.zero		2


	//----- nvinfo : EIATTR_PARAM_CBANK
	.align		4
        /*000c*/ 	.byte	0x04, 0x0a
        /*000e*/ 	.short	(.L_12 - .L_11)
	.align		4
.L_11:
        /*0010*/ 	.word	index@(.nv.constant0.triton_red_fused__scaled_dot_product_flash_attention__to_copy_add_mean_mul_pow_rsqrt_2)
        /*0014*/ 	.short	0x0160
        /*0016*/ 	.short	0x0048


	//----- nvinfo : EIATTR_CBANK_PARAM_SIZE
	.align		4
.L_12:
        /*0018*/ 	.byte	0x03, 0x19
        /*001a*/ 	.short	0x0048


	//----- nvinfo : EIATTR_KPARAM_INFO
	.align		4
        /*001c*/ 	.byte	0x04, 0x17
        /*001e*/ 	.short	(.L_14 - .L_13)
.L_13:
        /*0020*/ 	.word	0x00000000
        /*0024*/ 	.short	0x0009
        /*0026*/ 	.short	0x0040
        /*0028*/ 	.byte	0x00, 0xf4, 0x21, 0x00


	//----- nvinfo : EIATTR_KPARAM_INFO
	.align		4
.L_14:
        /*002c*/ 	.byte	0x04, 0x17
        /*002e*/ 	.short	(.L_16 - .L_15)
.L_15:
        /*0030*/ 	.word	0x00000000
        /*0034*/ 	.short	0x0008
        /*0036*/ 	.short	0x003c
        /*0038*/ 	.byte	0x00, 0xf0, 0x11, 0x00


	//----- nvinfo : EIATTR_KPARAM_INFO
	.align		4
.L_16:
        /*003c*/ 	.byte	0x04, 0x17
        /*003e*/ 	.short	(.L_18 - .L_17)
.L_17:
        /*0040*/ 	.word	0x00000000
        /*0044*/ 	.short	0x0007
        /*0046*/ 	.short	0x0038
        /*0048*/ 	.byte	0x00, 0xf0, 0x11, 0x00


	//----- nvinfo : EIATTR_KPARAM_INFO
	.align		4
.L_18:
        /*004c*/ 	.byte	0x04, 0x17
        /*004e*/ 	.short	(.L_20 - .L_19)
.L_19:
        /*0050*/ 	.word	0x00000000
        /*0054*/ 	.short	0x0006
        /*0056*/ 	.short	0x0030
        /*0058*/ 	.byte	0x00, 0xf4, 0x21, 0x00


	//----- nvinfo : EIATTR_KPARAM_INFO
	.align		4
.L_20:
        /*005c*/ 	.byte	0x04, 0x17
        /*005e*/ 	.short	(.L_22 - .L_21)
.L_21:
        /*0060*/ 	.word	0x00000000
        /*0064*/ 	.short	0x0005
        /*0066*/ 	.short	0x0028
        /*0068*/ 	.byte	0x00, 0xf4, 0x21, 0x00


	//----- nvinfo : EIATTR_KPARAM_INFO
	.align		4
.L_22:
        /*006c*/ 	.byte	0x04, 0x17
        /*006e*/ 	.short	(.L_24 - .L_23)
.L_23:
        /*0070*/ 	.word	0x00000000
        /*0074*/ 	.short	0x0004
        /*0076*/ 	.short	0x0020
        /*0078*/ 	.byte	0x00, 0xf4, 0x21, 0x00


	//----- nvinfo : EIATTR_KPARAM_INFO
	.align		4
.L_24:
        /*007c*/ 	.byte	0x04, 0x17
        /*007e*/ 	.short	(.L_26 - .L_25)
.L_25:
        /*0080*/ 	.word	0x00000000
        /*0084*/ 	.short	0x0003
        /*0086*/ 	.short	0x0018
        /*0088*/ 	.byte	0x00, 0xf4, 0x21, 0x00


	//----- nvinfo : EIATTR_KPARAM_INFO
	.align		4
.L_26:
        /*008c*/ 	.byte	0x04, 0x17
        /*008e*/ 	.short	(.L_28 - .L_27)
.L_27:
        /*0090*/ 	.word	0x00000000
        /*0094*/ 	.short	0x0002
        /*0096*/ 	.short	0x0010
        /*0098*/ 	.byte	0x00, 0xf4, 0x21, 0x00


	//----- nvinfo : EIATTR_KPARAM_INFO
	.align		4
.L_28:
        /*009c*/ 	.byte	0x04, 0x17
        /*009e*/ 	.short	(.L_30 - .L_29)
.L_29:
        /*00a0*/ 	.word	0x00000000
        /*00a4*/ 	.short	0x0001
        /*00a6*/ 	.short	0x0008
        /*00a8*/ 	.byte	0x00, 0xf4, 0x21, 0x00


	//----- nvinfo : EIATTR_KPARAM_INFO
	.align		4
.L_30:
        /*00ac*/ 	.byte	0x04, 0x17
        /*00ae*/ 	.short	(.L_32 - .L_31)
.L_31:
        /*00b0*/ 	.word	0x00000000
        /*00b4*/ 	.short	0x0000
        /*00b6*/ 	.short	0x0000
        /*00b8*/ 	.byte	0x00, 0xf4, 0x21, 0x00


	//----- nvinfo : EIATTR_MAXREG_COUNT
	.align		4
.L_32:
        /*00bc*/ 	.byte	0x03, 0x1b
        /*00be*/ 	.short	0x00ff


	//----- nvinfo : EIATTR_COOP_GROUP_MASK_REGIDS
	.align		4
        /*00c0*/ 	.byte	0x04, 0x29
        /*00c2*/ 	.short	(.L_34 - .L_33)


	//   ....[0]....
.L_33:
        /*00c4*/ 	.word	0xffffffff


	//   ....[1]....
        /*00c8*/ 	.word	0xffffffff


	//   ....[2]....
        /*00cc*/ 	.word	0xffffffff


	//   ....[3]....
        /*00d0*/ 	.word	0xffffffff


	//----- nvinfo : EIATTR_COOP_GROUP_INSTR_OFFSETS
	.align		4
.L_34:
        /*00d4*/ 	.byte	0x04, 0x28
        /*00d6*/ 	.short	(.L_36 - .L_35)


	//   ....[0]....
.L_35:
        /*00d8*/ 	.word	0x00001790


	//   ....[1]....
        /*00dc*/ 	.word	0x000017d0


	//   ....[2]....
        /*00e0*/ 	.word	0x000018a0


	//   ....[3]....
        /*00e4*/ 	.word	0x000018d0


	//----- nvinfo : EIATTR_EXIT_INSTR_OFFSETS
	.align		4
.L_36:
        /*00e8*/ 	.byte	0x04, 0x1c
        /*00ea*/ 	.short	(.L_38 - .L_37)


	//   ....[0]....
.L_37:
        /*00ec*/ 	.word	0x000023e0


	//----- nvinfo : EIATTR_REQNTID
	.align		4
.L_38:
        /*00f0*/ 	.byte	0x04, 0x10
        /*00f2*/ 	.short	(.L_40 - .L_39)
.L_39:
        /*00f4*/ 	.word	0x00000100
        /*00f8*/ 	.word	0x00000001
        /*00fc*/ 	.word	0x00000001


	//----- nvinfo : EIATTR_CRS_STACK_SIZE
	.align		4
.L_40:
        /*0100*/ 	.byte	0x04, 0x1e
        /*0102*/ 	.short	(.L_42 - .L_41)
.L_41:
        /*0104*/ 	.word	0x00000000
.L_42:


//--------------------- .nv.callgraph             --------------------------
	.section	.nv.callgraph,"",@"SHT_CUDA_CALLGRAPH"
	.align	4
	.sectionentsize	8
	.align		4
        /*0000*/ 	.word	0x00000000
	.align		4
        /*0004*/ 	.word	0xffffffff
	.align		4
        /*0008*/ 	.word	0x00000000
	.align		4
        /*000c*/ 	.word	0xfffffffe
	.align		4
        /*0010*/ 	.word	0x00000000
	.align		4
        /*0014*/ 	.word	0xfffffffd
	.align		4
        /*0018*/ 	.word	0x00000000
	.align		4
        /*001c*/ 	.word	0xfffffffc


//--------------------- .nv.rel.action            --------------------------
	.section	.nv.rel.action,"",@"SHT_CUDA_RELOCINFO"
	.align	8
	.sectionentsize	8
        /*0000*/ 	.byte	0x73, 0x00, 0x00, 0x00, 0x00, 0x00, 0x00, 0x00, 0x00, 0x00, 0x00, 0x11, 0x25, 0x00, 0x05, 0x36


//--------------------- .nv.constant4             --------------------------
	.section	.nv.constant4,"a",@progbits
	.align	8
	.align		8
.nv.constant4:
        /*0000*/ 	.dword	_$_str


//--------------------- .nv.constant0.triton_red_fused__scaled_dot_product_flash_attention__to_copy_add_mean_mul_pow_rsqrt_2 --------------------------
	.section	.nv.constant0.triton_red_fused__scaled_dot_product_flash_attention__to_copy_add_mean_mul_pow_rsqrt_2,"a",@progbits
	.sectionflags	@""
	.align	4
.nv.constant0.triton_red_fused__scaled_dot_product_flash_attention__to_copy_add_mean_mul_pow_rsqrt_2:
	.zero		424


//--------------------- .text.triton_red_fused__scaled_dot_product_flash_attention__to_copy_add_mean_mul_pow_rsqrt_2 --------------------------
	.section	.text.triton_red_fused__scaled_dot_product_flash_attention__to_copy_add_mean_mul_pow_rsqrt_2,"ax",@progbits
	.sectionflags	@"SHF_BARRIERS=1"
	.sectioninfo	@"SHI_REGISTERS=48"
	.align	128
        .global         triton_red_fused__scaled_dot_product_flash_attention__to_copy_add_mean_mul_pow_rsqrt_2
        .type           triton_red_fused__scaled_dot_product_flash_attention__to_copy_add_mean_mul_pow_rsqrt_2,@function
        .size           triton_red_fused__scaled_dot_product_flash_attention__to_copy_add_mean_mul_pow_rsqrt_2,(.L_x_4 - triton_red_fused__scaled_dot_product_flash_attention__to_copy_add_mean_mul_pow_rsqrt_2)
        .other          triton_red_fused__scaled_dot_product_flash_attention__to_copy_add_mean_mul_pow_rsqrt_2,@"STO_CUDA_ENTRY STV_DEFAULT"
triton_red_fused__scaled_dot_product_flash_attention__to_copy_add_mean_mul_pow_rsqrt_2:
.text.triton_red_fused__scaled_dot_product_flash_attention__to_copy_add_mean_mul_pow_rsqrt_2:
[----:B------:R-:W-:Y:S02]  /*0000*/  IMAD.MOV.U32 R1, RZ, RZ, c[0x0][0x28] ;  /* 0x00000a00ff017624 */ /* 0x000fe400078e00ff */
[----:B------:R-:W0:Y:S01]  /*0010*/  S2R R0, SR_TID.X ;  /* 0x0000000000007919 */ /* 0x000e220000002100 */
[----:B------:R-:W-:Y:S01]  /*0020*/  ULDC.64 UR4, c[0x0][0x118] ;  /* 0x0000460000047ab9 */ /* 0x000fe20000000a00 */
[----:B------:R-:W-:Y:S02]  /*0030*/  BSSY B0, `(.L_x_0) ;  /* 0x0000175000007945 */ /* 0x000fe40003800000 */
[----:B------:R-:W1:Y:S01]  /*0040*/  S2R R5, SR_CTAID.X ;  /* 0x0000000000057919 */ /* 0x000e620000002500 */
[----:B0-----:R-:W-:Y:S01]  /*0050*/  SHF.R.U32.HI R3, RZ, 0x2, R0 ;  /* 0x00000002ff037819 */ /* 0x001fe20000011600 */
[----:B-1----:R-:W-:-:S03]  /*0060*/  IMAD.SHL.U32 R2, R5, 0x40, RZ ;  /* 0x0000004005027824 */ /* 0x002fc600078e00ff */
[----:B------:R-:W-:Y:S02]  /*0070*/  SGXT.U32 R3, R3, 0x6 ;  /* 0x000000060303781a */ /* 0x000fe40000000000 */
[----:B------:R-:W-:Y:S02]  /*0080*/  SHF.L.U32 R5, R5, 0xd, RZ ;  /* 0x0000000d05057819 */ /* 0x000fe400000006ff */
[----:B------:R-:W-:-:S04]  /*0090*/  LOP3.LUT R4, R3, R2, RZ, 0xfc, !PT ;  /* 0x0000000203047212 */ /* 0x000fc800078efcff */
[C---:B------:R-:W-:Y:S01]  /*00a0*/  ISETP.GE.AND P2, PT, R4.reuse, 0x18180, PT ;  /* 0x000181800400780c */ /* 0x040fe20003f46270 */
[----:B------:R-:W-:-:S05]  /*00b0*/  IMAD.HI R6, R4, 0x2aaaaaab, RZ ;  /* 0x2aaaaaab04067827 */ /* 0x000fca00078e02ff */
[----:B------:R-:W-:-:S04]  /*00c0*/  SHF.R.U32.HI R7, RZ, 0x1f, R6 ;  /* 0x0000001fff077819 */ /* 0x000fc80000011606 */
[----:B------:R-:W-:Y:S02]  /*00d0*/  LEA.HI.SX32 R6, R6, R7, 0x1e ;  /* 0x0000000706067211 */ /* 0x000fe400078ff2ff */
[----:B------:R-:W-:Y:S02]  /*00e0*/  LOP3.LUT R7, R0, 0x3, RZ, 0xc0, !PT ;  /* 0x0000000300077812 */ /* 0x000fe400078ec0ff */
[----:B------:R-:W-:Y:S01]  /*00f0*/  @P2 MOV R10, RZ ;  /* 0x000000ff000a2202 */ /* 0x000fe20000000f00 */
[----:B------:R-:W-:-:S04]  /*0100*/  @P2 IMAD R8, R6, 0x1800, R5 ;  /* 0x0000180006082824 */ /* 0x000fc800078e0205 */
[----:B------:R-:W-:Y:S02]  /*0110*/  @P2 IMAD R12, R3, 0x80, R8 ;  /* 0x00000080030c2824 */ /* 0x000fe400078e0208 */
[----:B------:R-:W-:-:S03]  /*0120*/  @P2 IMAD.MOV.U32 R8, RZ, RZ, RZ ;  /* 0x000000ffff082224 */ /* 0x000fc600078e00ff */
[----:B------:R-:W-:Y:S01]  /*0130*/  @P2 IADD3 R9, R7, R12, RZ ;  /* 0x0000000c07092210 */ /* 0x000fe20007ffe0ff */
[----:B------:R-:W-:Y:S05]  /*0140*/  @P2 BRA `(.L_x_1) ;  /* 0x0000163000002947 */ /* 0x000fea0003800000 */
[----:B------:R-:W-:-:S04]  /*0150*/  IMAD R8, R6, 0x1800, R5 ;  /* 0x0000180006087824 */ /* 0x000fc800078e0205 */
[----:B------:R-:W-:-:S05]  /*0160*/  IMAD R8, R3, 0x80, R8 ;  /* 0x0000008003087824 */ /* 0x000fca00078e0208 */
[----:B------:R-:W-:Y:S01]  /*0170*/  IADD3 R9, R7, R8, RZ ;  /* 0x0000000807097210 */ /* 0x000fe20007ffe0ff */
[----:B------:R-:W-:-:S03]  /*0180*/  IMAD.MOV.U32 R8, RZ, RZ, 0x2 ;  /* 0x00000002ff087424 */ /* 0x000fc600078e00ff */
[C---:B------:R-:W-:Y:S02]  /*0190*/  IADD3 R11, R9.reuse, -0x4, RZ ;  /* 0xfffffffc090b7810 */ /* 0x040fe40007ffe0ff */
[----:B------:R-:W-:Y:S02]  /*01a0*/  IADD3 R13, R9, 0xc04, RZ ;  /* 0x00000c04090d7810 */ /* 0x000fe40007ffe0ff */
[----:B------:R-:W-:-:S03]  /*01b0*/  IADD3 R17, R11, 0xc04, RZ ;  /* 0x00000c040b117810 */ /* 0x000fc60007ffe0ff */
[----:B------:R-:W-:-:S04]  /*01c0*/  IMAD.WIDE R12, R13, R8, c[0x0][0x160] ;  /* 0x000058000d0c7625 */ /* 0x000fc800078e0208 */
[----:B------:R-:W-:Y:S01]  /*01d0*/  IMAD.WIDE R16, R17, R8, c[0x0][0x160] ;  /* 0x0000580011107625 */ /* 0x000fe200078e0208 */
[----:B------:R0:W2:Y:S05]  /*01e0*/  LDG.E.EL.U16 R15, [R12.64] ;  /* 0x000000040c0f7981 */ /* 0x0000aa000c2e1500 */
[----:B------:R1:W3:Y:S01]  /*01f0*/  LDG.E.EL.U16 R16, [R16.64] ;  /* 0x0000000410107981 */ /* 0x0002e2000c2e1500 */
[----:B------:R-:W-:Y:S02]  /*0200*/  IADD3 R11, R11, 0x4, RZ ;  /* 0x000000040b0b7810 */ /* 0x000fe40007ffe0ff */
[----:B------:R-:W-:-:S03]  /*0210*/  IADD3 R43, R9, 0x4, RZ ;  /* 0x00000004092b7810 */ /* 0x000fc60007ffe0ff */
[----:B------:R-:W-:-:S04]  /*0220*/  IMAD.WIDE R10, R11, R8, c[0x0][0x160] ;  /* 0x000058000b0a7625 */ /* 0x000fc800078e0208 */
[----:B------:R-:W-:Y:S01]  /*0230*/  IMAD.WIDE R42, R43, R8, c[0x0][0x160] ;  /* 0x000058002b2a7625 */ /* 0x000fe200078e0208 */
[----:B------:R4:W5:Y:S05]  /*0240*/  LDG.E.EL.U16 R39, [R10.64] ;  /* 0x000000040a277981 */ /* 0x00096a000c2e1500 */
[----:B------:R1:W5:Y:S01]  /*0250*/  LDG.E.EL.U16 R42, [R42.64] ;  /* 0x000000042a2a7981 */ /* 0x000362000c2e1500 */
[----:B------:R-:W-:-:S04]  /*0260*/  IADD3 R14, R9, 0x4, RZ ;  /* 0x00000004090e7810 */ /* 0x000fc80007ffe0ff */
[C---:B0-----:R-:W-:Y:S02]  /*0270*/  IADD3 R13, R14.reuse, 0x4, RZ ;  /* 0x000000040e0d7810 */ /* 0x041fe40007ffe0ff */
[----:B------:R-:W-:Y:S02]  /*0280*/  IADD3 R19, R14, 0xc04, RZ ;  /* 0x00000c040e137810 */ /* 0x000fe40007ffe0ff */
[----:B------:R-:W-:Y:S01]  /*0290*/  IADD3 R23, R9, 0x8, RZ ;  /* 0x0000000809177810 */ /* 0x000fe20007ffe0ff */
[-C--:B------:R-:W-:Y:S01]  /*02a0*/  IMAD.WIDE R12, R13, R8.reuse, c[0x0][0x160] ;  /* 0x000058000d0c7625 */ /* 0x080fe200078e0208 */
[----:B----4-:R-:W-:Y:S02]  /*02b0*/  IADD3 R11, R9, 0xc, RZ ;  /* 0x0000000c090b7810 */ /* 0x010fe40007ffe0ff */
[----:B------:R-:W-:Y:S01]  /*02c0*/  IADD3 R21, R23, 0xc04, RZ ;  /* 0x00000c0417157810 */ /* 0x000fe20007ffe0ff */
[-C--:B------:R-:W-:Y:S01]  /*02d0*/  IMAD.WIDE R18, R19, R8.reuse, c[0x0][0x160] ;  /* 0x0000580013127625 */ /* 0x080fe200078e0208 */
[----:B------:R-:W-:Y:S01]  /*02e0*/  IADD3 R23, R23, 0x4, RZ ;  /* 0x0000000417177810 */ /* 0x000fe20007ffe0ff */
[----:B------:R0:W4:Y:S01]  /*02f0*/  LDG.E.EL.U16 R34, [R12.64] ;  /* 0x000000040c227981 */ /* 0x000122000c2e1500 */
[----:B------:R-:W-:Y:S01]  /*0300*/  IADD3 R31, R11, 0xc04, RZ ;  /* 0x00000c040b1f7810 */ /* 0x000fe20007ffe0ff */
[----:B------:R-:W-:-:S02]  /*0310*/  IMAD.WIDE R20, R21, R8, c[0x0][0x160] ;  /* 0x0000580015147625 */ /* 0x000fc400078e0208 */
[----:B------:R0:W4:Y:S01]  /*0320*/  LDG.E.EL.U16 R14, [R18.64] ;  /* 0x00000004120e7981 */ /* 0x000122000c2e1500 */
[----:B-1----:R-:W-:Y:S01]  /*0330*/  IADD3 R17, R9, 0x10, RZ ;  /* 0x0000001009117810 */ /* 0x002fe20007ffe0ff */
[-C--:B------:R-:W-:Y:S01]  /*0340*/  IMAD.WIDE R22, R23, R8.reuse, c[0x0][0x160] ;  /* 0x0000580017167625 */ /* 0x080fe200078e0208 */
[----:B------:R-:W-:Y:S01]  /*0350*/  IADD3 R11, R11, 0x4, RZ ;  /* 0x000000040b0b7810 */ /* 0x000fe20007ffe0ff */
[----:B------:R1:W4:Y:S02]  /*0360*/  LDG.E.EL.U16 R10, [R20.64] ;  /* 0x00000004140a7981 */ /* 0x000324000c2e1500 */
[-C--:B------:R-:W-:Y:S02]  /*0370*/  IMAD.WIDE R30, R31, R8.reuse, c[0x0][0x160] ;  /* 0x000058001f1e7625 */ /* 0x080fe400078e0208 */
[----:B------:R1:W4:Y:S01]  /*0380*/  LDG.E.EL.U16 R35, [R22.64] ;  /* 0x0000000416237981 */ /* 0x000322000c2e1500 */
[----:B0-----:R-:W-:Y:S01]  /*0390*/  IADD3 R19, R17, 0xc04, RZ ;  /* 0x00000c0411137810 */ /* 0x001fe20007ffe0ff */
[----:B------:R-:W-:-:S02]  /*03a0*/  IMAD.WIDE R12, R11, R8, c[0x0][0x160] ;  /* 0x000058000b0c7625 */ /* 0x000fc400078e0208 */
[----:B------:R0:W4:Y:S01]  /*03b0*/  LDG.E.EL.U16 R30, [R30.64] ;  /* 0x000000041e1e7981 */ /* 0x000122000c2e1500 */
[----:B------:R-:W-:Y:S01]  /*03c0*/  IADD3 R17, R17, 0x4, RZ ;  /* 0x0000000411117810 */ /* 0x000fe20007ffe0ff */
[-C--:B------:R-:W-:Y:S02]  /*03d0*/  IMAD.WIDE R18, R19, R8.reuse, c[0x0][0x160] ;  /* 0x0000580013127625 */ /* 0x080fe400078e0208 */
[----:B------:R0:W4:Y:S02]  /*03e0*/  LDG.E.EL.U16 R11, [R12.64] ;  /* 0x000000040c0b7981 */ /* 0x000124000c2e1500 */
[----:B-1----:R-:W-:Y:S01]  /*03f0*/  IMAD.WIDE R20, R17, R8, c[0x0][0x160] ;  /* 0x0000580011147625 */ /* 0x002fe200078e0208 */
[C---:B------:R-:W-:Y:S01]  /*0400*/  IADD3 R17, R9.reuse, 0x14, RZ ;  /* 0x0000001409117810 */ /* 0x040fe20007ffe0ff */
[----:B------:R1:W4:Y:S01]  /*0410*/  LDG.E.EL.U16 R37, [R18.64] ;  /* 0x0000000412257981 */ /* 0x000322000c2e1500 */
[----:B------:R-:W-:-:S03]  /*0420*/  IADD3 R27, R9, 0x18, RZ ;  /* 0x00000018091b7810 */ /* 0x000fc60007ffe0ff */
[----:B------:R0:W4:Y:S01]  /*0430*/  LDG.E.EL.U16 R36, [R20.64] ;  /* 0x0000000414247981 */ /* 0x000122000c2e1500 */
[C---:B------:R-:W-:Y:S02]  /*0440*/  IADD3 R23, R17.reuse, 0xc04, RZ ;  /* 0x00000c0411177810 */ /* 0x040fe40007ffe0ff */
[----:B------:R-:W-:Y:S02]  /*0450*/  IADD3 R17, R17, 0x4, RZ ;  /* 0x0000000411117810 */ /* 0x000fe40007ffe0ff */
[----:B------:R-:W-:Y:S01]  /*0460*/  IADD3 R24, R9, 0x1c, RZ ;  /* 0x0000001c09187810 */ /* 0x000fe20007ffe0ff */
[-C--:B------:R-:W-:Y:S01]  /*0470*/  IMAD.WIDE R22, R23, R8.reuse, c[0x0][0x160] ;  /* 0x0000580017167625 */ /* 0x080fe200078e0208 */
[----:B------:R-:W-:Y:S02]  /*0480*/  IADD3 R25, R27, 0xc04, RZ ;  /* 0x00000c041b197810 */ /* 0x000fe40007ffe0ff */
[----:B------:R-:W-:Y:S01]  /*0490*/  IADD3 R29, R24, 0xc04, RZ ;  /* 0x00000c04181d7810 */ /* 0x000fe20007ffe0ff */
[-C--:B0-----:R-:W-:Y:S01]  /*04a0*/  IMAD.WIDE R12, R17, R8.reuse, c[0x0][0x160] ;  /* 0x00005800110c7625 */ /* 0x081fe200078e0208 */
[----:B------:R0:W4:Y:S03]  /*04b0*/  LDG.E.EL.U16 R38, [R22.64] ;  /* 0x0000000416267981 */ /* 0x000126000c2e1500 */
[----:B------:R-:W-:Y:S01]  /*04c0*/  IMAD.WIDE R20, R25, R8, c[0x0][0x160] ;  /* 0x0000580019147625 */ /* 0x000fe200078e0208 */
[----:B------:R0:W4:Y:S01]  /*04d0*/  LDG.E.EL.U16 R17, [R12.64] ;  /* 0x000000040c117981 */ /* 0x000122000c2e1500 */
[----:B------:R-:W-:-:S03]  /*04e0*/  IADD3 R27, R27, 0x4, RZ ;  /* 0x000000041b1b7810 */ /* 0x000fc60007ffe0ff */
[----:B------:R1:W4:Y:S01]  /*04f0*/  LDG.E.EL.U16 R33, [R20.64] ;  /* 0x0000000414217981 */ /* 0x000322000c2e1500 */
[----:B0-----:R-:W-:-:S05]  /*0500*/  IMAD.WIDE R12, R29, R8, c[0x0][0x160] ;  /* 0x000058001d0c7625 */ /* 0x001fca00078e0208 */
[----:B------:R0:W4:Y:S01]  /*0510*/  LDG.E.EL.U16 R32, [R12.64] ;  /* 0x000000040c207981 */ /* 0x000122000c2e1500 */
[----:B-1----:R-:W-:Y:S01]  /*0520*/  IMAD.WIDE R18, R27, R8, c[0x0][0x160] ;  /* 0x000058001b127625 */ /* 0x002fe200078e0208 */
[----:B------:R-:W-:-:S04]  /*0530*/  IADD3 R25, R24, 0x4, RZ ;  /* 0x0000000418197810 */ /* 0x000fc80007ffe0ff */
[----:B------:R1:W4:Y:S01]  /*0540*/  LDG.E.EL.U16 R31, [R18.64] ;  /* 0x00000004121f7981 */ /* 0x000322000c2e1500 */
[-C--:B0-----:R-:W-:Y:S01]  /*0550*/  IMAD.WIDE R12, R25, R8.reuse, c[0x0][0x160] ;  /* 0x00005800190c7625 */ /* 0x081fe200078e0208 */
[C---:B------:R-:W-:Y:S02]  /*0560*/  IADD3 R25, R9.reuse, 0x20, RZ ;  /* 0x0000002009197810 */ /* 0x040fe40007ffe0ff */
[----:B------:R-:W-:Y:S02]  /*0570*/  IADD3 R22, R9, 0x24, RZ ;  /* 0x0000002409167810 */ /* 0x000fe40007ffe0ff */
[C---:B------:R-:W-:Y:S01]  /*0580*/  IADD3 R23, R25.reuse, 0xc04, RZ ;  /* 0x00000c0419177810 */ /* 0x040fe20007ffe0ff */
[----:B------:R0:W4:Y:S01]  /*0590*/  LDG.E.EL.U16 R29, [R12.64] ;  /* 0x000000040c1d7981 */ /* 0x000122000c2e1500 */
[----:B------:R-:W-:Y:S02]  /*05a0*/  IADD3 R25, R25, 0x4, RZ ;  /* 0x0000000419197810 */ /* 0x000fe40007ffe0ff */
[C---:B------:R-:W-:Y:S01]  /*05b0*/  IADD3 R21, R22.reuse, 0xc04, RZ ;  /* 0x00000c0416157810 */ /* 0x040fe20007ffe0ff */
[----:B-1----:R-:W-:Y:S01]  /*05c0*/  IMAD.WIDE R18, R23, R8, c[0x0][0x160] ;  /* 0x0000580017127625 */ /* 0x002fe200078e0208 */
[----:B------:R-:W-:-:S02]  /*05d0*/  IADD3 R23, R22, 0x4, RZ ;  /* 0x0000000416177810 */ /* 0x000fc40007ffe0ff */
[----:B------:R-:W-:Y:S01]  /*05e0*/  IADD3 R41, R9, 0x28, RZ ;  /* 0x0000002809297810 */ /* 0x000fe20007ffe0ff */
[----:B0-----:R-:W-:Y:S02]  /*05f0*/  IMAD.WIDE R12, R25, R8, c[0x0][0x160] ;  /* 0x00005800190c7625 */ /* 0x001fe400078e0208 */
[----:B------:R0:W4:Y:S01]  /*0600*/  LDG.E.EL.U16 R25, [R18.64] ;  /* 0x0000000412197981 */ /* 0x000122000c2e1500 */
[----:B------:R-:W-:-:S03]  /*0610*/  IADD3 R20, R9, 0x2c, RZ ;  /* 0x0000002c09147810 */ /* 0x000fc60007ffe0ff */
[----:B------:R1:W4:Y:S01]  /*0620*/  LDG.E.EL.U16 R28, [R12.64] ;  /* 0x000000040c1c7981 */ /* 0x000322000c2e1500 */
[----:B------:R-:W-:Y:S01]  /*0630*/  IADD3 R43, R20, 0xc04, RZ ;  /* 0x00000c04142b7810 */ /* 0x000fe20007ffe0ff */
[----:B0-----:R-:W-:-:S04]  /*0640*/  IMAD.WIDE R18, R21, R8, c[0x0][0x160] ;  /* 0x0000580015127625 */ /* 0x001fc800078e0208 */
[----:B-1----:R-:W-:Y:S01]  /*0650*/  IMAD.WIDE R12, R23, R8, c[0x0][0x160] ;  /* 0x00005800170c7625 */ /* 0x002fe200078e0208 */
[C---:B------:R-:W-:Y:S01]  /*0660*/  IADD3 R23, R41.reuse, 0xc04, RZ ;  /* 0x00000c0429177810 */ /* 0x040fe20007ffe0ff */
[----:B------:R0:W4:Y:S01]  /*0670*/  LDG.E.EL.U16 R21, [R18.64] ;  /* 0x0000000412157981 */ /* 0x000122000c2e1500 */
[----:B------:R-:W-:-:S03]  /*0680*/  IADD3 R41, R41, 0x4, RZ ;  /* 0x0000000429297810 */ /* 0x000fc60007ffe0ff */
[----:B------:R1:W4:Y:S01]  /*0690*/  LDG.E.EL.U16 R27, [R12.64] ;  /* 0x000000040c1b7981 */ /* 0x000322000c2e1500 */
[----:B------:R-:W-:Y:S01]  /*06a0*/  IADD3 R24, R9, 0x30, RZ ;  /* 0x0000003009187810 */ /* 0x000fe20007ffe0ff */
[----:B0-----:R-:W-:Y:S01]  /*06b0*/  IMAD.WIDE R18, R43, R8, c[0x0][0x160] ;  /* 0x000058002b127625 */ /* 0x001fe200078e0208 */
[----:B------:R-:W-:-:S03]  /*06c0*/  IADD3 R43, R20, 0x4, RZ ;  /* 0x00000004142b7810 */ /* 0x000fc60007ffe0ff */
[-C--:B-1----:R-:W-:Y:S01]  /*06d0*/  IMAD.WIDE R12, R23, R8.reuse, c[0x0][0x160] ;  /* 0x00005800170c7625 */ /* 0x082fe200078e0208 */
[C---:B------:R-:W-:Y:S01]  /*06e0*/  IADD3 R45, R24.reuse, 0xc04, RZ ;  /* 0x00000c04182d7810 */ /* 0x040fe20007ffe0ff */
[----:B------:R0:W4:Y:S02]  /*06f0*/  LDG.E.EL.U16 R18, [R18.64] ;  /* 0x0000000412127981 */ /* 0x000124000c2e1500 */
[-C--:B------:R-:W-:Y:S02]  /*0700*/  IMAD.WIDE R22, R41, R8.reuse, c[0x0][0x160] ;  /* 0x0000580029167625 */ /* 0x080fe400078e0208 */
[----:B------:R1:W4:Y:S04]  /*0710*/  LDG.E.EL.U16 R13, [R12.64] ;  /* 0x000000040c0d7981 */ /* 0x000328000c2e1500 */
[----:B------:R0:W4:Y:S02]  /*0720*/  LDG.E.EL.U16 R26, [R22.64] ;  /* 0x00000004161a7981 */ /* 0x000124000c2e1500 */
[----:B0-----:R-:W-:Y:S01]  /*0730*/  IMAD.WIDE R22, R43, R8, c[0x0][0x160] ;  /* 0x000058002b167625 */ /* 0x001fe200078e0208 */
[----:B------:R-:W-:-:S04]  /*0740*/  IADD3 R43, R24, 0x4, RZ ;  /* 0x00000004182b7810 */ /* 0x000fc80007ffe0ff */
[----:B------:R0:W4:Y:S02]  /*0750*/  LDG.E.EL.U16 R24, [R22.64] ;  /* 0x0000000416187981 */ /* 0x000124000c2e1500 */
[----:B0-----:R-:W-:Y:S01]  /*0760*/  IMAD.WIDE R22, R43, R8, c[0x0][0x160] ;  /* 0x000058002b167625 */ /* 0x001fe200078e0208 */
[----:B------:R-:W-:-:S03]  /*0770*/  IADD3 R43, R9, 0x38, RZ ;  /* 0x00000038092b7810 */ /* 0x000fc60007ffe0ff */
[----:B--2---:R-:W-:Y:S01]  /*0780*/  IMAD.U32 R41, R15, 0x10000, RZ ;  /* 0x000100000f297824 */ /* 0x004fe200078e00ff */
[----:B---3--:R-:W-:Y:S02]  /*0790*/  SHF.L.U32 R16, R16, 0x10, RZ ;  /* 0x0000001010107819 */ /* 0x008fe400000006ff */
[----:B------:R-:W-:-:S03]  /*07a0*/  IADD3 R15, R9, 0x34, RZ ;  /* 0x00000034090f7810 */ /* 0x000fc60007ffe0ff */
[----:B------:R-:W-:Y:S01]  /*07b0*/  FFMA R16, R16, R16, RZ ;  /* 0x0000001010107223 */ /* 0x000fe200000000ff */
[----:B------:R-:W-:-:S03]  /*07c0*/  IADD3 R19, R15, 0x4, RZ ;  /* 0x000000040f137810 */ /* 0x000fc60007ffe0ff */
[----:B-1----:R-:W-:Y:S01]  /*07d0*/  FFMA R12, R41, R41, R16 ;  /* 0x00000029290c7223 */ /* 0x002fe20000000010 */
[-C--:B------:R-:W-:Y:S01]  /*07e0*/  IMAD.WIDE R40, R45, R8.reuse, c[0x0][0x160] ;  /* 0x000058002d287625 */ /* 0x080fe200078e0208 */
[----:B------:R-:W-:Y:S02]  /*07f0*/  IADD3 R45, R15, 0xc04, RZ ;  /* 0x00000c040f2d7810 */ /* 0x000fe40007ffe0ff */
[----:B------:R0:W2:Y:S04]  /*0800*/  LDG.E.EL.U16 R15, [R22.64] ;  /* 0x00000004160f7981 */ /* 0x0000a8000c2e1500 */
[----:B------:R1:W3:Y:S01]  /*0810*/  LDG.E.EL.U16 R20, [R40.64] ;  /* 0x0000000428147981 */ /* 0x0002e2000c2e1500 */
[----:B0-----:R-:W-:-:S04]  /*0820*/  IMAD.WIDE R22, R19, R8, c[0x0][0x160] ;  /* 0x0000580013167625 */ /* 0x001fc800078e0208 */
[----:B-1----:R-:W-:Y:S01]  /*0830*/  IMAD.WIDE R40, R45, R8, c[0x0][0x160] ;  /* 0x000058002d287625 */ /* 0x002fe200078e0208 */
[C---:B------:R-:W-:Y:S01]  /*0840*/  IADD3 R45, R43.reuse, 0xc04, RZ ;  /* 0x00000c042b2d7810 */ /* 0x040fe20007ffe0ff */
[----:B------:R0:W3:Y:S01]  /*0850*/  LDG.E.EL.U16 R16, [R22.64] ;  /* 0x0000000416107981 */ /* 0x0000e2000c2e1500 */
[----:B------:R-:W-:-:S03]  /*0860*/  IADD3 R43, R43, 0x4, RZ ;  /* 0x000000042b2b7810 */ /* 0x000fc60007ffe0ff */
[----:B------:R1:W3:Y:S01]  /*0870*/  LDG.E.EL.U16 R19, [R40.64] ;  /* 0x0000000428137981 */ /* 0x0002e2000c2e1500 */
[-C--:B0-----:R-:W-:Y:S01]  /*0880*/  IMAD.WIDE R22, R45, R8.reuse, c[0x0][0x160] ;  /* 0x000058002d167625 */ /* 0x081fe200078e0208 */
[----:B------:R-:W-:Y:S02]  /*0890*/  IADD3 R45, R9, 0x3c, RZ ;  /* 0x0000003c092d7810 */ /* 0x000fe40007ffe0ff */
[----:B-----5:R-:W-:Y:S02]  /*08a0*/  SHF.L.U32 R39, R39, 0x10, RZ ;  /* 0x0000001027277819 */ /* 0x020fe400000006ff */
[----:B-1----:R0:W5:Y:S01]  /*08b0*/  LDG.E.EL.U16 R40, [R22.64] ;  /* 0x0000000416287981 */ /* 0x002162000c2e1500 */
[----:B------:R-:W-:Y:S02]  /*08c0*/  IMAD.U32 R42, R42, 0x10000, RZ ;  /* 0x000100002a2a7824 */ /* 0x000fe400078e00ff */
[----:B------:R-:W-:Y:S01]  /*08d0*/  FFMA R39, R39, R39, RZ ;  /* 0x0000002727277223 */ /* 0x000fe200000000ff */
[----:B0-----:R-:W-:Y:S01]  /*08e0*/  IMAD.WIDE R22, R43, R8, c[0x0][0x160] ;  /* 0x000058002b167625 */ /* 0x001fe200078e0208 */
[----:B------:R-:W-:-:S04]  /*08f0*/  IADD3 R43, R45, 0xc04, RZ ;  /* 0x00000c042d2b7810 */ /* 0x000fc80007ffe0ff */
[----:B------:R0:W5:Y:S01]  /*0900*/  LDG.E.EL.U16 R41, [R22.64] ;  /* 0x0000000416297981 */ /* 0x000162000c2e1500 */
[----:B------:R-:W-:Y:S01]  /*0910*/  IADD3 R45, R45, 0x4, RZ ;  /* 0x000000042d2d7810 */ /* 0x000fe20007ffe0ff */
[----:B------:R-:W-:Y:S01]  /*0920*/  FFMA R39, R42, R42, R39 ;  /* 0x0000002a2a277223 */ /* 0x000fe20000000027 */
[----:B0-----:R-:W-:-:S05]  /*0930*/  IMAD.WIDE R22, R43, R8, c[0x0][0x160] ;  /* 0x000058002b167625 */ /* 0x001fca00078e0208 */
[----:B------:R0:W5:Y:S02]  /*0940*/  LDG.E.EL.U16 R42, [R22.64] ;  /* 0x00000004162a7981 */ /* 0x000164000c2e1500 */
[----:B0-----:R-:W-:-:S06]  /*0950*/  IMAD.WIDE R22, R45, R8, c[0x0][0x160] ;  /* 0x000058002d167625 */ /* 0x001fcc00078e0208 */
[----:B------:R0:W5:Y:S01]  /*0960*/  LDG.E.EL.U16 R22, [R22.64] ;  /* 0x0000000416167981 */ /* 0x000162000c2e1500 */
[----:B----4-:R-:W-:Y:S01]  /*0970*/  IMAD.U32 R34, R34, 0x10000, RZ ;  /* 0x0001000022227824 */ /* 0x010fe200078e00ff */
[----:B------:R-:W-:-:S03]  /*0980*/  SHF.L.U32 R43, R14, 0x10, RZ ;  /* 0x000000100e2b7819 */ /* 0x000fc600000006ff */
[----:B------:R-:W-:Y:S01]  /*0990*/  FFMA R14, R34, R34, R39 ;  /* 0x00000022220e7223 */ /* 0x000fe20000000027 */
[----:B------:R-:W-:Y:S01]  /*09a0*/  IADD3 R39, R9, 0x40, RZ ;  /* 0x0000004009277810 */ /* 0x000fe20007ffe0ff */
[----:B------:R-:W-:Y:S01]  /*09b0*/  FFMA R12, R43, R43, R12 ;  /* 0x0000002b2b0c7223 */ /* 0x000fe2000000000c */
[----:B------:R-:W-:Y:S01]  /*09c0*/  SHF.L.U32 R43, R10, 0x10, RZ ;  /* 0x000000100a2b7819 */ /* 0x000fe200000006ff */
[----:B------:R-:W-:Y:S01]  /*09d0*/  IMAD.U32 R35, R35, 0x10000, RZ ;  /* 0x0001000023237824 */ /* 0x000fe200078e00ff */
[C---:B------:R-:W-:Y:S02]  /*09e0*/  IADD3 R45, R39.reuse, 0xc04, RZ ;  /* 0x00000c04272d7810 */ /* 0x040fe40007ffe0ff */
[----:B------:R-:W-:Y:S01]  /*09f0*/  IADD3 R39, R39, 0x4, RZ ;  /* 0x0000000427277810 */ /* 0x000fe20007ffe0ff */
[----:B------:R-:W-:Y:S01]  /*0a00*/  FFMA R12, R43, R43, R12 ;  /* 0x0000002b2b0c7223 */ /* 0x000fe2000000000c */
[----:B0-----:R-:W-:Y:S01]  /*0a10*/  SHF.L.U32 R23, R30, 0x10, RZ ;  /* 0x000000101e177819 */ /* 0x001fe200000006ff */
[----:B------:R-:W-:-:S02]  /*0a20*/  FFMA R14, R35, R35, R14 ;  /* 0x00000023230e7223 */ /* 0x000fc4000000000e */
[----:B------:R-:W-:Y:S02]  /*0a30*/  IMAD.WIDE R34, R39, R8, c[0x0][0x160] ;  /* 0x0000580027227625 */ /* 0x000fe400078e0208 */
[----:B------:R-:W-:Y:S01]  /*0a40*/  FFMA R12, R23, R23, R12 ;  /* 0x00000017170c7223 */ /* 0x000fe2000000000c */
[----:B------:R-:W-:Y:S01]  /*0a50*/  IADD3 R23, R9, 0x44, RZ ;  /* 0x0000004409177810 */ /* 0x000fe20007ffe0ff */
[----:B------:R-:W-:Y:S01]  /*0a60*/  IMAD.U32 R39, R11, 0x10000, RZ ;  /* 0x000100000b277824 */ /* 0x000fe200078e00ff */
[----:B------:R-:W-:Y:S01]  /*0a70*/  SHF.L.U32 R37, R37, 0x10, RZ ;  /* 0x0000001025257819 */ /* 0x000fe200000006ff */
[----:B------:R-:W-:Y:S01]  /*0a80*/  IMAD.U32 R36, R36, 0x10000, RZ ;  /* 0x0001000024247824 */ /* 0x000fe200078e00ff */
[----:B------:R-:W-:Y:S01]  /*0a90*/  IADD3 R43, R23, 0xc04, RZ ;  /* 0x00000c04172b7810 */ /* 0x000fe20007ffe0ff */
[----:B------:R-:W-:Y:S01]  /*0aa0*/  FFMA R39, R39, R39, R14 ;  /* 0x0000002727277223 */ /* 0x000fe2000000000e */
[----:B------:R-:W-:Y:S01]  /*0ab0*/  IADD3 R14, R23, 0x4, RZ ;  /* 0x00000004170e7810 */ /* 0x000fe20007ffe0ff */
[----:B------:R0:W4:Y:S01]  /*0ac0*/  LDG.E.EL.U16 R11, [R34.64] ;  /* 0x00000004220b7981 */ /* 0x000122000c2e1500 */
[----:B------:R-:W-:Y:S01]  /*0ad0*/  IADD3 R23, R9, 0x48, RZ ;  /* 0x0000004809177810 */ /* 0x000fe20007ffe0ff */
[----:B------:R-:W-:Y:S01]  /*0ae0*/  FFMA R30, R37, R37, R12 ;  /* 0x00000025251e7223 */ /* 0x000fe2000000000c */
[----:B------:R-:W-:Y:S01]  /*0af0*/  FFMA R39, R36, R36, R39 ;  /* 0x0000002424277223 */ /* 0x000fe20000000027 */
[----:B------:R-:W-:Y:S01]  /*0b00*/  IMAD.WIDE R36, R43, R8, c[0x0][0x160] ;  /* 0x000058002b247625 */ /* 0x000fe200078e0208 */
[----:B------:R-:W-:-:S03]  /*0b10*/  IADD3 R43, R23, 0xc04, RZ ;  /* 0x00000c04172b7810 */ /* 0x000fc60007ffe0ff */
[-C--:B0-----:R-:W-:Y:S01]  /*0b20*/  IMAD.WIDE R34, R14, R8.reuse, c[0x0][0x160] ;  /* 0x000058000e227625 */ /* 0x081fe200078e0208 */
[----:B------:R-:W-:Y:S01]  /*0b30*/  SHF.L.U32 R33, R33, 0x10, RZ ;  /* 0x0000001021217819 */ /* 0x000fe200000006ff */
[----:B------:R0:W4:Y:S04]  /*0b40*/  LDG.E.EL.U16 R14, [R36.64] ;  /* 0x00000004240e7981 */ /* 0x000128000c2e1500 */
[----:B------:R1:W4:Y:S01]  /*0b50*/  LDG.E.EL.U16 R12, [R34.64] ;  /* 0x00000004220c7981 */ /* 0x000322000c2e1500 */
[----:B------:R-:W-:Y:S01]  /*0b60*/  SHF.L.U32 R32, R32, 0x10, RZ ;  /* 0x0000001020207819 */ /* 0x000fe200000006ff */
[----:B-1----:R-:W-:Y:S01]  /*0b70*/  IMAD.WIDE R34, R43, R8, c[0x0][0x160] ;  /* 0x000058002b227625 */ /* 0x002fe200078e0208 */
[----:B------:R-:W-:-:S03]  /*0b80*/  SHF.L.U32 R43, R38, 0x10, RZ ;  /* 0x00000010262b7819 */ /* 0x000fc600000006ff */
[----:B------:R-:W-:Y:S02]  /*0b90*/  IMAD.U32 R38, R17, 0x10000, RZ ;  /* 0x0001000011267824 */ /* 0x000fe400078e00ff */
[----:B------:R-:W-:Y:S01]  /*0ba0*/  FFMA R30, R43, R43, R30 ;  /* 0x0000002b2b1e7223 */ /* 0x000fe2000000001e */
[----:B------:R1:W4:Y:S01]  /*0bb0*/  LDG.E.EL.U16 R17, [R34.64] ;  /* 0x0000000422117981 */ /* 0x000322000c2e1500 */
[----:B------:R-:W-:Y:S01]  /*0bc0*/  FFMA R38, R38, R38, R39 ;  /* 0x0000002626267223 */ /* 0x000fe20000000027 */
[----:B------:R-:W-:Y:S01]  /*0bd0*/  IADD3 R39, R9, 0x4c, RZ ;  /* 0x0000004c09277810 */ /* 0x000fe20007ffe0ff */
[----:B------:R-:W-:-:S03]  /*0be0*/  FFMA R33, R33, R33, R30 ;  /* 0x0000002121217223 */ /* 0x000fc6000000001e */
[----:B0-----:R-:W-:Y:S01]  /*0bf0*/  IADD3 R37, R39, 0xc04, RZ ;  /* 0x00000c0427257810 */ /* 0x001fe20007ffe0ff */
[----:B------:R-:W-:Y:S01]  /*0c00*/  FFMA R33, R32, R32, R33 ;  /* 0x0000002020217223 */ /* 0x000fe20000000021 */
[----:B------:R-:W-:Y:S01]  /*0c10*/  IADD3 R32, R9, 0x50, RZ ;  /* 0x0000005009207810 */ /* 0x000fe20007ffe0ff */
[----:B------:R-:W-:Y:S01]  /*0c20*/  IMAD.U32 R31, R31, 0x10000, RZ ;  /* 0x000100001f1f7824 */ /* 0x000fe200078e00ff */
[----:B------:R-:W-:Y:S01]  /*0c30*/  IADD3 R23, R23, 0x4, RZ ;  /* 0x0000000417177810 */ /* 0x000fe20007ffe0ff */
[-C--:B-1----:R-:W-:Y:S01]  /*0c40*/  IMAD.WIDE R34, R37, R8.reuse, c[0x0][0x160] ;  /* 0x0000580025227625 */ /* 0x082fe200078e0208 */
[----:B------:R-:W-:Y:S02]  /*0c50*/  IADD3 R39, R39, 0x4, RZ ;  /* 0x0000000427277810 */ /* 0x000fe40007ffe0ff */
[----:B------:R-:W-:Y:S01]  /*0c60*/  IADD3 R43, R32, 0xc04, RZ ;  /* 0x00000c04202b7810 */ /* 0x000fe20007ffe0ff */
[----:B------:R-:W-:Y:S01]  /*0c70*/  FFMA R38, R31, R31, R38 ;  /* 0x0000001f1f267223 */ /* 0x000fe20000000026 */
[----:B------:R-:W-:-:S02]  /*0c80*/  IMAD.WIDE R30, R23, R8, c[0x0][0x160] ;  /* 0x00005800171e7625 */ /* 0x000fc400078e0208 */
[----:B------:R0:W4:Y:S02]  /*0c90*/  LDG.E.EL.U16 R23, [R34.64] ;  /* 0x0000000422177981 */ /* 0x000124000c2e1500 */
[-C--:B------:R-:W-:Y:S01]  /*0ca0*/  IMAD.WIDE R36, R39, R8.reuse, c[0x0][0x160] ;  /* 0x0000580027247625 */ /* 0x080fe200078e0208 */
[----:B------:R-:W-:Y:S01]  /*0cb0*/  IADD3 R39, R32, 0x4, RZ ;  /* 0x0000000420277810 */ /* 0x000fe20007ffe0ff */
[----:B------:R1:W4:Y:S02]  /*0cc0*/  LDG.E.EL.U16 R30, [R30.64] ;  /* 0x000000041e1e7981 */ /* 0x000324000c2e1500 */
[----:B------:R-:W-:-:S04]  /*0cd0*/  IMAD.WIDE R44, R45, R8, c[0x0][0x160] ;  /* 0x000058002d2c7625 */ /* 0x000fc800078e0208 */
[-C--:B0-----:R-:W-:Y:S01]  /*0ce0*/  IMAD.WIDE R34, R43, R8.reuse, c[0x0][0x160] ;  /* 0x000058002b227625 */ /* 0x081fe200078e0208 */
[----:B------:R-:W-:Y:S01]  /*0cf0*/  IADD3 R43, R9, 0x54, RZ ;  /* 0x00000054092b7810 */ /* 0x000fe20007ffe0ff */
[----:B------:R0:W4:Y:S02]  /*0d00*/  LDG.E.EL.U16 R10, [R44.64] ;  /* 0x000000042c0a7981 */ /* 0x000124000c2e1500 */
[----:B------:R-:W-:Y:S02]  /*0d10*/  IMAD.U32 R29, R29, 0x10000, RZ ;  /* 0x000100001d1d7824 */ /* 0x000fe400078e00ff */
[----:B------:R0:W4:Y:S02]  /*0d20*/  LDG.E.EL.U16 R32, [R34.64] ;  /* 0x0000000422207981 */ /* 0x000124000c2e1500 */
[----:B------:R-:W-:Y:S02]  /*0d30*/  FFMA R38, R29, R29, R38 ;  /* 0x0000001d1d267223 */ /* 0x000fe40000000026 */
[----:B-1----:R1:W4:Y:S01]  /*0d40*/  LDG.E.EL.U16 R31, [R36.64] ;  /* 0x00000004241f7981 */ /* 0x002322000c2e1500 */
[----:B0-----:R-:W-:Y:S01]  /*0d50*/  SHF.L.U32 R44, R25, 0x10, RZ ;  /* 0x00000010192c7819 */ /* 0x001fe200000006ff */
[----:B------:R-:W-:Y:S01]  /*0d60*/  IMAD.WIDE R34, R39, R8, c[0x0][0x160] ;  /* 0x0000580027227625 */ /* 0x000fe200078e0208 */
[----:B------:R-:W-:-:S02]  /*0d70*/  IADD3 R39, R43, 0xc04, RZ ;  /* 0x00000c042b277810 */ /* 0x000fc40007ffe0ff */
[----:B------:R-:W-:Y:S02]  /*0d80*/  IADD3 R43, R43, 0x4, RZ ;  /* 0x000000042b2b7810 */ /* 0x000fe40007ffe0ff */
[----:B------:R-:W-:Y:S01]  /*0d90*/  IADD3 R45, R9, 0x58, RZ ;  /* 0x00000058092d7810 */ /* 0x000fe20007ffe0ff */
[----:B-1----:R-:W-:Y:S01]  /*0da0*/  IMAD.WIDE R36, R39, R8, c[0x0][0x160] ;  /* 0x0000580027247625 */ /* 0x002fe200078e0208 */
[----:B------:R0:W4:Y:S01]  /*0db0*/  LDG.E.EL.U16 R29, [R34.64] ;  /* 0x00000004221d7981 */ /* 0x000122000c2e1500 */
[----:B------:R-:W-:Y:S02]  /*0dc0*/  FFMA R33, R44, R44, R33 ;  /* 0x0000002c2c217223 */ /* 0x000fe40000000021 */
[----:B------:R-:W-:Y:S01]  /*0dd0*/  IMAD.U32 R39, R28, 0x10000, RZ ;  /* 0x000100001c277824 */ /* 0x000fe200078e00ff */
[----:B------:R-:W-:Y:S01]  /*0de0*/  SHF.L.U32 R44, R21, 0x10, RZ ;  /* 0x00000010152c7819 */ /* 0x000fe200000006ff */
[----:B------:R1:W4:Y:S02]  /*0df0*/  LDG.E.EL.U16 R25, [R36.64] ;  /* 0x0000000424197981 */ /* 0x000324000c2e1500 */
[----:B------:R-:W-:Y:S01]  /*0e00*/  FFMA R21, R39, R39, R38 ;  /* 0x0000002727157223 */ /* 0x000fe20000000026 */
[----:B0-----:R-:W-:Y:S01]  /*0e10*/  IMAD.WIDE R34, R43, R8, c[0x0][0x160] ;  /* 0x000058002b227625 */ /* 0x001fe200078e0208 */
[----:B------:R-:W-:-:S02]  /*0e20*/  IADD3 R43, R45, 0xc04, RZ ;  /* 0x00000c042d2b7810 */ /* 0x000fc40007ffe0ff */
[----:B------:R-:W-:Y:S02]  /*0e30*/  IADD3 R45, R45, 0x4, RZ ;  /* 0x000000042d2d7810 */ /* 0x000fe40007ffe0ff */
[----:B------:R-:W-:Y:S01]  /*0e40*/  IADD3 R39, R9, 0x5c, RZ ;  /* 0x0000005c09277810 */ /* 0x000fe20007ffe0ff */
[----:B------:R0:W4:Y:S01]  /*0e50*/  LDG.E.EL.U16 R28, [R34.64] ;  /* 0x00000004221c7981 */ /* 0x000122000c2e1500 */
[----:B------:R-:W-:Y:S02]  /*0e60*/  IMAD.U32 R27, R27, 0x10000, RZ ;  /* 0x000100001b1b7824 */ /* 0x000fe400078e00ff */
[-C--:B-1----:R-:W-:Y:S01]  /*0e70*/  IMAD.WIDE R36, R43, R8.reuse, c[0x0][0x160] ;  /* 0x000058002b247625 */ /* 0x082fe200078e0208 */
[----:B------:R-:W-:Y:S01]  /*0e80*/  IADD3 R43, R39, 0xc04, RZ ;  /* 0x00000c04272b7810 */ /* 0x000fe20007ffe0ff */
[----:B------:R-:W-:Y:S02]  /*0e90*/  FFMA R21, R27, R27, R21 ;  /* 0x0000001b1b157223 */ /* 0x000fe40000000015 */
[----:B0-----:R-:W-:Y:S01]  /*0ea0*/  IMAD.WIDE R34, R45, R8, c[0x0][0x160] ;  /* 0x000058002d227625 */ /* 0x001fe200078e0208 */
[----:B------:R-:W-:Y:S01]  /*0eb0*/  FFMA R38, R44, R44, R33 ;  /* 0x0000002c2c267223 */ /* 0x000fe20000000021 */
[----:B------:R-:W-:Y:S01]  /*0ec0*/  IADD3 R39, R39, 0x4, RZ ;  /* 0x0000000427277810 */ /* 0x000fe20007ffe0ff */
[----:B------:R0:W4:Y:S04]  /*0ed0*/  LDG.E.EL.U16 R33, [R36.64] ;  /* 0x0000000424217981 */ /* 0x000128000c2e1500 */
[----:B------:R1:W4:Y:S02]  /*0ee0*/  LDG.E.EL.U16 R27, [R34.64] ;  /* 0x00000004221b7981 */ /* 0x000324000c2e1500 */
[----:B-1----:R-:W-:Y:S01]  /*0ef0*/  IMAD.WIDE R34, R43, R8, c[0x0][0x160] ;  /* 0x000058002b227625 */ /* 0x002fe200078e0208 */
[----:B------:R-:W-:-:S02]  /*0f00*/  SHF.L.U32 R43, R13, 0x10, RZ ;  /* 0x000000100d2b7819 */ /* 0x000fc400000006ff */
[----:B0-----:R-:W-:Y:S02]  /*0f10*/  SHF.L.U32 R37, R18, 0x10, RZ ;  /* 0x0000001012257819 */ /* 0x001fe400000006ff */
[----:B------:R0:W4:Y:S01]  /*0f20*/  LDG.E.EL.U16 R13, [R34.64] ;  /* 0x00000004220d7981 */ /* 0x000122000c2e1500 */
[----:B------:R-:W-:Y:S01]  /*0f30*/  FFMA R38, R43, R43, R38 ;  /* 0x0000002b2b267223 */ /* 0x000fe20000000026 */
[----:B------:R-:W-:Y:S01]  /*0f40*/  IADD3 R43, R9, 0x60, RZ ;  /* 0x00000060092b7810 */ /* 0x000fe20007ffe0ff */
[----:B------:R-:W-:Y:S02]  /*0f50*/  IMAD.U32 R26, R26, 0x10000, RZ ;  /* 0x000100001a1a7824 */ /* 0x000fe400078e00ff */
[----:B------:R-:W-:Y:S01]  /*0f60*/  FFMA R18, R37, R37, R38 ;  /* 0x0000002525127223 */ /* 0x000fe20000000026 */
[----:B0-----:R-:W-:Y:S01]  /*0f70*/  IMAD.WIDE R34, R39, R8, c[0x0][0x160] ;  /* 0x0000580027227625 */ /* 0x001fe200078e0208 */
[C---:B------:R-:W-:Y:S01]  /*0f80*/  IADD3 R39, R43.reuse, 0xc04, RZ ;  /* 0x00000c042b277810 */ /* 0x040fe20007ffe0ff */
[----:B------:R-:W-:Y:S01]  /*0f90*/  FFMA R21, R26, R26, R21 ;  /* 0x0000001a1a157223 */ /* 0x000fe20000000015 */
[----:B------:R-:W-:Y:S01]  /*0fa0*/  IADD3 R43, R43, 0x4, RZ ;  /* 0x000000042b2b7810 */ /* 0x000fe20007ffe0ff */
[----:B------:R-:W-:-:S02]  /*0fb0*/  IMAD.U32 R26, R24, 0x10000, RZ ;  /* 0x00010000181a7824 */ /* 0x000fc400078e00ff */
[----:B------:R-:W-:Y:S01]  /*0fc0*/  IMAD.WIDE R36, R39, R8, c[0x0][0x160] ;  /* 0x0000580027247625 */ /* 0x000fe200078e0208 */
[----:B------:R0:W4:Y:S01]  /*0fd0*/  LDG.E.EL.U16 R24, [R34.64] ;  /* 0x0000000422187981 */ /* 0x000122000c2e1500 */
[----:B------:R-:W-:Y:S01]  /*0fe0*/  FFMA R21, R26, R26, R21 ;  /* 0x0000001a1a157223 */ /* 0x000fe20000000015 */
[----:B------:R-:W-:Y:S01]  /*0ff0*/  IADD3 R44, R9, 0x68, RZ ;  /* 0x00000068092c7810 */ /* 0x000fe20007ffe0ff */
[----:B0-----:R-:W-:-:S05]  /*1000*/  IMAD.WIDE R34, R43, R8, c[0x0][0x160] ;  /* 0x000058002b227625 */ /* 0x001fca00078e0208 */
[----:B------:R0:W4:Y:S01]  /*1010*/  LDG.E.EL.U16 R26, [R34.64] ;  /* 0x00000004221a7981 */ /* 0x000122000c2e1500 */
[----:B--2---:R-:W-:-:S03]  /*1020*/  IMAD.U32 R38, R15, 0x10000, RZ ;  /* 0x000100000f267824 */ /* 0x004fc600078e00ff */
[----:B------:R1:W2:Y:S01]  /*1030*/  LDG.E.EL.U16 R15, [R36.64] ;  /* 0x00000004240f7981 */ /* 0x0002a2000c2e1500 */
[----:B---3--:R-:W-:Y:S02]  /*1040*/  SHF.L.U32 R39, R20, 0x10, RZ ;  /* 0x0000001014277819 */ /* 0x008fe400000006ff */
[----:B------:R-:W-:-:S03]  /*1050*/  IADD3 R20, R9, 0x64, RZ ;  /* 0x0000006409147810 */ /* 0x000fc60007ffe0ff */
[----:B------:R-:W-:Y:S01]  /*1060*/  FFMA R18, R39, R39, R18 ;  /* 0x0000002727127223 */ /* 0x000fe20000000012 */
[----:B------:R-:W-:Y:S01]  /*1070*/  IADD3 R43, R20, 0xc04, RZ ;  /* 0x00000c04142b7810 */ /* 0x000fe20007ffe0ff */
[----:B------:R-:W-:Y:S01]  /*1080*/  FFMA R39, R38, R38, R21 ;  /* 0x0000002626277223 */ /* 0x000fe20000000015 */
[----:B------:R-:W-:Y:S02]  /*1090*/  IADD3 R21, R20, 0x4, RZ ;  /* 0x0000000414157810 */ /* 0x000fe40007ffe0ff */
[----:B------:R-:W-:Y:S01]  /*10a0*/  SHF.L.U32 R19, R19, 0x10, RZ ;  /* 0x0000001013137819 */ /* 0x000fe200000006ff */
[----:B0-----:R-:W-:Y:S01]  /*10b0*/  IMAD.WIDE R34, R43, R8, c[0x0][0x160] ;  /* 0x000058002b227625 */ /* 0x001fe200078e0208 */
[----:B------:R-:W-:-:S03]  /*10c0*/  IADD3 R43, R9, 0x6c, RZ ;  /* 0x0000006c092b7810 */ /* 0x000fc60007ffe0ff */
[----:B------:R-:W-:Y:S01]  /*10d0*/  FFMA R38, R19, R19, R18 ;  /* 0x0000001313267223 */ /* 0x000fe20000000012 */
[----:B------:R-:W-:Y:S01]  /*10e0*/  IADD3 R19, R44, 0xc04, RZ ;  /* 0x00000c042c137810 */ /* 0x000fe20007ffe0ff */
[----:B------:R-:W-:Y:S01]  /*10f0*/  IMAD.U32 R16, R16, 0x10000, RZ ;  /* 0x0001000010107824 */ /* 0x000fe200078e00ff */
[----:B-----5:R-:W-:Y:S01]  /*1100*/  SHF.L.U32 R45, R40, 0x10, RZ ;  /* 0x00000010282d7819 */ /* 0x020fe200000006ff */
[-C--:B------:R-:W-:Y:S01]  /*1110*/  IMAD.WIDE R20, R21, R8.reuse, c[0x0][0x160] ;  /* 0x0000580015147625 */ /* 0x080fe200078e0208 */
[----:B-1----:R-:W-:Y:S01]  /*1120*/  IADD3 R37, R44, 0x4, RZ ;  /* 0x000000042c257810 */ /* 0x002fe20007ffe0ff */
[----:B------:R0:W3:Y:S01]  /*1130*/  LDG.E.EL.U16 R34, [R34.64] ;  /* 0x0000000422227981 */ /* 0x0000e2000c2e1500 */
[----:B------:R-:W-:Y:S01]  /*1140*/  IADD3 R36, R43, 0xc04, RZ ;  /* 0x00000c042b247810 */ /* 0x000fe20007ffe0ff */
[----:B------:R-:W-:Y:S01]  /*1150*/  IMAD.WIDE R18, R19, R8, c[0x0][0x160] ;  /* 0x0000580013127625 */ /* 0x000fe200078e0208 */
[----:B------:R-:W-:Y:S01]  /*1160*/  FFMA R45, R45, R45, R38 ;  /* 0x0000002d2d2d7223 */ /* 0x000fe20000000026 */
[----:B------:R-:W-:Y:S01]  /*1170*/  FFMA R39, R16, R16, R39 ;  /* 0x0000001010277223 */ /* 0x000fe20000000027 */
[----:B------:R-:W-:Y:S01]  /*1180*/  IADD3 R38, R9, 0x70, RZ ;  /* 0x0000007009267810 */ /* 0x000fe20007ffe0ff */
[----:B------:R1:W5:Y:S01]  /*1190*/  LDG.E.EL.U16 R16, [R20.64] ;  /* 0x0000000414107981 */ /* 0x000362000c2e1500 */
[----:B------:R-:W-:-:S03]  /*11a0*/  IADD3 R43, R43, 0x4, RZ ;  /* 0x000000042b2b7810 */ /* 0x000fc60007ffe0ff */
[----:B0-----:R0:W5:Y:S01]  /*11b0*/  LDG.E.EL.U16 R35, [R18.64] ;  /* 0x0000000412237981 */ /* 0x001162000c2e1500 */
[----:B------:R-:W-:Y:S01]  /*11c0*/  IMAD.U32 R40, R41, 0x10000, RZ ;  /* 0x0001000029287824 */ /* 0x000fe200078e00ff */
[----:B------:R-:W-:Y:S01]  /*11d0*/  IADD3 R41, R38, 0xc04, RZ ;  /* 0x00000c0426297810 */ /* 0x000fe20007ffe0ff */
[----:B-1----:R-:W-:Y:S02]  /*11e0*/  IMAD.WIDE R20, R37, R8, c[0x0][0x160] ;  /* 0x0000580025147625 */ /* 0x002fe400078e0208 */
[----:B------:R-:W-:Y:S02]  /*11f0*/  FFMA R39, R40, R40, R39 ;  /* 0x0000002828277223 */ /* 0x000fe40000000027 */
[----:B0-----:R-:W-:Y:S01]  /*1200*/  IMAD.WIDE R18, R36, R8, c[0x0][0x160] ;  /* 0x0000580024127625 */ /* 0x001fe200078e0208 */
[----:B------:R0:W5:Y:S04]  /*1210*/  LDG.E.EL.U16 R37, [R20.64] ;  /* 0x0000000414257981 */ /* 0x000168000c2e1500 */
[----:B------:R1:W5:Y:S01]  /*1220*/  LDG.E.EL.U16 R36, [R18.64] ;  /* 0x0000000412247981 */ /* 0x000362000c2e1500 */
[----:B------:R-:W-:-:S05]  /*1230*/  SHF.L.U32 R42, R42, 0x10, RZ ;  /* 0x000000102a2a7819 */ /* 0x000fca00000006ff */
[----:B------:R-:W-:Y:S01]  /*1240*/  FFMA R40, R42, R42, R45 ;  /* 0x0000002a2a287223 */ /* 0x000fe2000000002d */
[----:B------:R-:W-:Y:S01]  /*1250*/  IADD3 R42, R9, 0x74, RZ ;  /* 0x00000074092a7810 */ /* 0x000fe20007ffe0ff */
[----:B0-----:R-:W-:-:S03]  /*1260*/  IMAD.WIDE R20, R43, R8, c[0x0][0x160] ;  /* 0x000058002b147625 */ /* 0x001fc600078e0208 */
[----:B------:R-:W-:Y:S01]  /*1270*/  IADD3 R43, R42, 0xc04, RZ ;  /* 0x00000c042a2b7810 */ /* 0x000fe20007ffe0ff */
[----:B-1----:R-:W-:Y:S01]  /*1280*/  IMAD.WIDE R18, R41, R8, c[0x0][0x160] ;  /* 0x0000580029127625 */ /* 0x002fe200078e0208 */
[----:B------:R-:W-:Y:S02]  /*1290*/  IADD3 R41, R38, 0x4, RZ ;  /* 0x0000000426297810 */ /* 0x000fe40007ffe0ff */
[----:B------:R0:W5:Y:S01]  /*12a0*/  LDG.E.EL.U16 R38, [R20.64] ;  /* 0x0000000414267981 */ /* 0x000162000c2e1500 */
[----:B------:R-:W-:-:S04]  /*12b0*/  IMAD.U32 R22, R22, 0x10000, RZ ;  /* 0x0001000016167824 */ /* 0x000fc800078e00ff */
[----:B------:R-:W-:Y:S02]  /*12c0*/  FFMA R39, R22, R22, R39 ;  /* 0x0000001616277223 */ /* 0x000fe40000000027 */
[----:B------:R1:W5:Y:S01]  /*12d0*/  LDG.E.EL.U16 R22, [R18.64] ;  /* 0x0000000412167981 */ /* 0x000362000c2e1500 */
[-C--:B0-----:R-:W-:Y:S01]  /*12e0*/  IMAD.WIDE R20, R43, R8.reuse, c[0x0][0x160] ;  /* 0x000058002b147625 */ /* 0x081fe200078e0208 */
[----:B------:R-:W-:Y:S02]  /*12f0*/  IADD3 R43, R42, 0x4, RZ ;  /* 0x000000042a2b7810 */ /* 0x000fe40007ffe0ff */
[----:B------:R-:W-:Y:S02]  /*1300*/  IADD3 R44, R9, 0x78, RZ ;  /* 0x00000078092c7810 */ /* 0x000fe40007ffe0ff */
[----:B------:R0:W5:Y:S01]  /*1310*/  LDG.E.EL.U16 R42, [R20.64] ;  /* 0x00000004142a7981 */ /* 0x000162000c2e1500 */
[----:B-1----:R-:W-:Y:S01]  /*1320*/  IMAD.WIDE R18, R41, R8, c[0x0][0x160] ;  /* 0x0000580029127625 */ /* 0x002fe200078e0208 */
[----:B------:R-:W-:-:S04]  /*1330*/  IADD3 R45, R44, 0xc04, RZ ;  /* 0x00000c042c2d7810 */ /* 0x000fc80007ffe0ff */
[----:B------:R1:W5:Y:S01]  /*1340*/  LDG.E.EL.U16 R41, [R18.64] ;  /* 0x0000000412297981 */ /* 0x000362000c2e1500 */
[----:B------:R-:W-:Y:S01]  /*1350*/  IADD3 R44, R44, 0x4, RZ ;  /* 0x000000042c2c7810 */ /* 0x000fe20007ffe0ff */
[----:B-1----:R-:W-:-:S05]  /*1360*/  IMAD.WIDE R18, R43, R8, c[0x0][0x160] ;  /* 0x000058002b127625 */ /* 0x002fca00078e0208 */
[----:B------:R1:W5:Y:S01]  /*1370*/  LDG.E.EL.U16 R43, [R18.64] ;  /* 0x00000004122b7981 */ /* 0x000362000c2e1500 */
[----:B0-----:R-:W-:-:S05]  /*1380*/  IMAD.WIDE R20, R44, R8, c[0x0][0x160] ;  /* 0x000058002c147625 */ /* 0x001fca00078e0208 */
[----:B------:R-:W5:Y:S01]  /*1390*/  LDG.E.EL.U16 R44, [R20.64] ;  /* 0x00000004142c7981 */ /* 0x000f62000c2e1500 */
[----:B-1----:R-:W-:-:S05]  /*13a0*/  IMAD.WIDE R18, R45, R8, c[0x0][0x160] ;  /* 0x000058002d127625 */ /* 0x002fca00078e0208 */
[----:B------:R-:W5:Y:S01]  /*13b0*/  LDG.E.EL.U16 R8, [R18.64] ;  /* 0x0000000412087981 */ /* 0x000f62000c2e1500 */
[----:B----4-:R-:W-:Y:S01]  /*13c0*/  IMAD.U32 R12, R12, 0x10000, RZ ;  /* 0x000100000c0c7824 */ /* 0x010fe200078e00ff */
[----:B------:R-:W-:Y:S02]  /*13d0*/  SHF.L.U32 R17, R17, 0x10, RZ ;  /* 0x0000001011117819 */ /* 0x000fe400000006ff */
[----:B------:R-:W-:Y:S02]  /*13e0*/  SHF.L.U32 R23, R23, 0x10, RZ ;  /* 0x0000001017177819 */ /* 0x000fe400000006ff */
[----:B------:R-:W-:Y:S01]  /*13f0*/  SHF.L.U32 R45, R10, 0x10, RZ ;  /* 0x000000100a2d7819 */ /* 0x000fe200000006ff */
[----:B------:R-:W-:Y:S01]  /*1400*/  IMAD.U32 R10, R11, 0x10000, RZ ;  /* 0x000100000b0a7824 */ /* 0x000fe200078e00ff */
[----:B------:R-:W-:-:S03]  /*1410*/  SHF.L.U32 R11, R14, 0x10, RZ ;  /* 0x000000100e0b7819 */ /* 0x000fc600000006ff */
[----:B------:R-:W-:Y:S01]  /*1420*/  FFMA R40, R45, R45, R40 ;  /* 0x0000002d2d287223 */ /* 0x000fe20000000028 */
[----:B------:R-:W-:Y:S01]  /*1430*/  FFMA R39, R10, R10, R39 ;  /* 0x0000000a0a277223 */ /* 0x000fe20000000027 */
[----:B------:R-:W-:Y:S02]  /*1440*/  IMAD.U32 R30, R30, 0x10000, RZ ;  /* 0x000100001e1e7824 */ /* 0x000fe400078e00ff */
[----:B------:R-:W-:Y:S01]  /*1450*/  FFMA R40, R11, R11, R40 ;  /* 0x0000000b0b287223 */ /* 0x000fe20000000028 */
[----:B------:R-:W-:Y:S01]  /*1460*/  FFMA R39, R12, R12, R39 ;  /* 0x0000000c0c277223 */ /* 0x000fe20000000027 */
[----:B------:R-:W-:Y:S02]  /*1470*/  IMAD.U32 R10, R31, 0x10000, RZ ;  /* 0x000100001f0a7824 */ /* 0x000fe400078e00ff */
[----:B------:R-:W-:Y:S01]  /*1480*/  FFMA R40, R17, R17, R40 ;  /* 0x0000001111287223 */ /* 0x000fe20000000028 */
[----:B------:R-:W-:Y:S01]  /*1490*/  FFMA R39, R30, R30, R39 ;  /* 0x0000001e1e277223 */ /* 0x000fe20000000027 */
[----:B------:R-:W-:-:S02]  /*14a0*/  SHF.L.U32 R11, R32, 0x10, RZ ;  /* 0x00000010200b7819 */ /* 0x000fc400000006ff */
[----:B------:R-:W-:Y:S01]  /*14b0*/  FFMA R40, R23, R23, R40 ;  /* 0x0000001717287223 */ /* 0x000fe20000000028 */
[----:B------:R-:W-:Y:S01]  /*14c0*/  FFMA R39, R10, R10, R39 ;  /* 0x0000000a0a277223 */ /* 0x000fe20000000027 */
[----:B------:R-:W-:Y:S02]  /*14d0*/  IMAD.U32 R12, R29, 0x10000, RZ ;  /* 0x000100001d0c7824 */ /* 0x000fe400078e00ff */
[----:B------:R-:W-:Y:S01]  /*14e0*/  FFMA R40, R11, R11, R40 ;  /* 0x0000000b0b287223 */ /* 0x000fe20000000028 */
[----:B------:R-:W-:Y:S01]  /*14f0*/  SHF.L.U32 R25, R25, 0x10, RZ ;  /* 0x0000001019197819 */ /* 0x000fe200000006ff */
[----:B------:R-:W-:-:S04]  /*1500*/  FFMA R39, R12, R12, R39 ;  /* 0x0000000c0c277223 */ /* 0x000fc80000000027 */
[----:B------:R-:W-:Y:S01]  /*1510*/  FFMA R40, R25, R25, R40 ;  /* 0x0000001919287223 */ /* 0x000fe20000000028 */
[----:B------:R-:W-:-:S04]  /*1520*/  IMAD.U32 R28, R28, 0x10000, RZ ;  /* 0x000100001c1c7824 */ /* 0x000fc800078e00ff */
[----:B------:R-:W-:Y:S01]  /*1530*/  FFMA R39, R28, R28, R39 ;  /* 0x0000001c1c277223 */ /* 0x000fe20000000027 */
[----:B------:R-:W-:Y:S01]  /*1540*/  SHF.L.U32 R33, R33, 0x10, RZ ;  /* 0x0000001021217819 */ /* 0x000fe200000006ff */
[----:B------:R-:W-:-:S04]  /*1550*/  IMAD.U32 R10, R27, 0x10000, RZ ;  /* 0x000100001b0a7824 */ /* 0x000fc800078e00ff */
[----:B------:R-:W-:Y:S01]  /*1560*/  FFMA R40, R33, R33, R40 ;  /* 0x0000002121287223 */ /* 0x000fe20000000028 */
[----:B------:R-:W-:Y:S01]  /*1570*/  FFMA R39, R10, R10, R39 ;  /* 0x0000000a0a277223 */ /* 0x000fe20000000027 */
[----:B------:R-:W-:-:S05]  /*1580*/  SHF.L.U32 R13, R13, 0x10, RZ ;  /* 0x000000100d0d7819 */ /* 0x000fca00000006ff */
[----:B------:R-:W-:Y:S01]  /*1590*/  FFMA R40, R13, R13, R40 ;  /* 0x0000000d0d287223 */ /* 0x000fe20000000028 */
[----:B------:R-:W-:-:S04]  /*15a0*/  IMAD.U32 R24, R24, 0x10000, RZ ;  /* 0x0001000018187824 */ /* 0x000fc800078e00ff */
[----:B------:R-:W-:Y:S01]  /*15b0*/  FFMA R39, R24, R24, R39 ;  /* 0x0000001818277223 */ /* 0x000fe20000000027 */
[----:B------:R-:W-:-:S04]  /*15c0*/  IMAD.U32 R26, R26, 0x10000, RZ ;  /* 0x000100001a1a7824 */ /* 0x000fc800078e00ff */
[----:B------:R-:W-:Y:S01]  /*15d0*/  FFMA R39, R26, R26, R39 ;  /* 0x0000001a1a277223 */ /* 0x000fe20000000027 */
[----:B--2---:R-:W-:-:S05]  /*15e0*/  SHF.L.U32 R15, R15, 0x10, RZ ;  /* 0x000000100f0f7819 */ /* 0x004fca00000006ff */
[----:B------:R-:W-:Y:S01]  /*15f0*/  FFMA R40, R15, R15, R40 ;  /* 0x0000000f0f287223 */ /* 0x000fe20000000028 */
[----:B---3--:R-:W-:Y:S01]  /*1600*/  SHF.L.U32 R11, R34, 0x10, RZ ;  /* 0x00000010220b7819 */ /* 0x008fe200000006ff */
[----:B-----5:R-:W-:-:S04]  /*1610*/  IMAD.U32 R16, R16, 0x10000, RZ ;  /* 0x0001000010107824 */ /* 0x020fc800078e00ff */
[----:B------:R-:W-:Y:S01]  /*1620*/  FFMA R40, R11, R11, R40 ;  /* 0x0000000b0b287223 */ /* 0x000fe20000000028 */
[----:B------:R-:W-:Y:S01]  /*1630*/  SHF.L.U32 R35, R35, 0x10, RZ ;  /* 0x0000001023237819 */ /* 0x000fe200000006ff */
[----:B------:R-:W-:-:S04]  /*1640*/  FFMA R39, R16, R16, R39 ;  /* 0x0000001010277223 */ /* 0x000fc80000000027 */
[----:B------:R-:W-:Y:S01]  /*1650*/  FFMA R40, R35, R35, R40 ;  /* 0x0000002323287223 */ /* 0x000fe20000000028 */
[----:B------:R-:W-:Y:S01]  /*1660*/  IMAD.U32 R10, R37, 0x10000, RZ ;  /* 0x00010000250a7824 */ /* 0x000fe200078e00ff */
[----:B------:R-:W-:-:S03]  /*1670*/  SHF.L.U32 R11, R36, 0x10, RZ ;  /* 0x00000010240b7819 */ /* 0x000fc600000006ff */
[----:B------:R-:W-:Y:S02]  /*1680*/  FFMA R39, R10, R10, R39 ;  /* 0x0000000a0a277223 */ /* 0x000fe40000000027 */
[----:B------:R-:W-:Y:S01]  /*1690*/  FFMA R40, R11, R11, R40 ;  /* 0x0000000b0b287223 */ /* 0x000fe20000000028 */
[----:B------:R-:W-:-:S04]  /*16a0*/  IMAD.U32 R38, R38, 0x10000, RZ ;  /* 0x0001000026267824 */ /* 0x000fc800078e00ff */
[----:B------:R-:W-:Y:S01]  /*16b0*/  FFMA R39, R38, R38, R39 ;  /* 0x0000002626277223 */ /* 0x000fe20000000027 */
[----:B------:R-:W-:-:S05]  /*16c0*/  SHF.L.U32 R13, R22, 0x10, RZ ;  /* 0x00000010160d7819 */ /* 0x000fca00000006ff */
[----:B------:R-:W-:Y:S01]  /*16d0*/  FFMA R40, R13, R13, R40 ;  /* 0x0000000d0d287223 */ /* 0x000fe20000000028 */
[----:B------:R-:W-:Y:S01]  /*16e0*/  SHF.L.U32 R11, R42, 0x10, RZ ;  /* 0x000000102a0b7819 */ /* 0x000fe200000006ff */
[----:B------:R-:W-:-:S04]  /*16f0*/  IMAD.U32 R10, R41, 0x10000, RZ ;  /* 0x00010000290a7824 */ /* 0x000fc800078e00ff */
[----:B------:R-:W-:Y:S01]  /*1700*/  FFMA R11, R11, R11, R40 ;  /* 0x0000000b0b0b7223 */ /* 0x000fe20000000028 */
[----:B------:R-:W-:Y:S01]  /*1710*/  FFMA R39, R10, R10, R39 ;  /* 0x0000000a0a277223 */ /* 0x000fe20000000027 */
[----:B------:R-:W-:-:S04]  /*1720*/  IMAD.U32 R12, R43, 0x10000, RZ ;  /* 0x000100002b0c7824 */ /* 0x000fc800078e00ff */
[----:B------:R-:W-:Y:S01]  /*1730*/  FFMA R39, R12, R12, R39 ;  /* 0x0000000c0c277223 */ /* 0x000fe20000000027 */
[----:B------:R-:W-:Y:S01]  /*1740*/  IMAD.U32 R44, R44, 0x10000, RZ ;  /* 0x000100002c2c7824 */ /* 0x000fe200078e00ff */
[----:B------:R-:W-:-:S05]  /*1750*/  SHF.L.U32 R8, R8, 0x10, RZ ;  /* 0x0000001008087819 */ /* 0x000fca00000006ff */
[----:B------:R-:W-:Y:S01]  /*1760*/  FFMA R10, R8, R8, R11 ;  /* 0x00000008080a7223 */ /* 0x000fe2000000000b */
[----:B------:R-:W-:Y:S02]  /*1770*/  FFMA R8, R44, R44, R39 ;  /* 0x0000002c2c087223 */ /* 0x000fe40000000027 */
.L_x_1:
[----:B------:R-:W-:Y:S05]  /*1780*/  BSYNC B0 ;  /* 0x0000000000007941 */ /* 0x000fea0003800000 */
.L_x_0:
[----:B------:R-:W0:Y:S01]  /*1790*/  SHFL.BFLY PT, R13, R8, 0x2, 0x1f ;  /* 0x0c401f00080d7f89 */ /* 0x000e2200000e0000 */
[----:B------:R-:W-:Y:S01]  /*17a0*/  MOV R19, 0x3c000000 ;  /* 0x3c00000000137802 */ /* 0x000fe20000000f00 */
[----:B------:R-:W-:Y:S01]  /*17b0*/  IMAD.SHL.U32 R17, R0, 0x4, RZ ;  /* 0x0000000400117824 */ /* 0x000fe200078e00ff */
[----:B------:R-:W-:Y:S01]  /*17c0*/  SHF.R.U32.HI R24, RZ, 0x7, R0 ;  /* 0x00000007ff187819 */ /* 0x000fe20000011600 */
[----:B------:R-:W1:Y:S01]  /*17d0*/  SHFL.BFLY PT, R11, R10, 0x2, 0x1f ;  /* 0x0c401f000a0b7f89 */ /* 0x000e6200000e0000 */
[----:B------:R-:W-:Y:S01]  /*17e0*/  IMAD.MOV.U32 R20, RZ, RZ, 0x2 ;  /* 0x00000002ff147424 */ /* 0x000fe200078e00ff */
[----:B------:R-:W-:Y:S01]  /*17f0*/  MOV R25, 0x4 ;  /* 0x0000000400197802 */ /* 0x000fe20000000f00 */
[----:B------:R-:W-:Y:S01]  /*1800*/  UMOV UR4, URZ ;  /* 0x0000003f00047c82 */ /* 0x000fe20008000000 */
[----:B------:R-:W-:Y:S01]  /*1810*/  SHF.R.U32.HI R18, RZ, 0x2, R17 ;  /* 0x00000002ff127819 */ /* 0x000fe20000011611 */
[----:B------:R-:W-:Y:S01]  /*1820*/  UMOV UR5, URZ ;  /* 0x0000003f00057c82 */ /* 0x000fe20008000000 */
[----:B------:R-:W-:-:S02]  /*1830*/  SGXT.U32 R24, R24, 0x1 ;  /* 0x000000011818781a */ /* 0x000fc40000000000 */
[----:B------:R-:W-:-:S03]  /*1840*/  SGXT.U32 R18, R18, 0x6 ;  /* 0x000000061212781a */ /* 0x000fc60000000000 */
[----:B------:R-:W-:-:S04]  /*1850*/  IMAD.WIDE.U32 R22, R24, R25, c[0x0][0x180] ;  /* 0x0000600018167625 */ /* 0x000fc800078e0019 */
[----:B------:R-:W-:Y:S01]  /*1860*/  IMAD.WIDE.U32 R24, R24, R25, c[0x0][0x168] ;  /* 0x00005a0018187625 */ /* 0x000fe200078e0019 */
[----:B0-----:R-:W-:Y:S01]  /*1870*/  FADD R15, R13, R8 ;  /* 0x000000080d0f7221 */ /* 0x001fe20000000000 */
[----:B------:R-:W-:Y:S01]  /*1880*/  LOP3.LUT R13, R2, 0x3f, R0, 0xf8, !PT ;  /* 0x0000003f020d7812 */ /* 0x000fe200078ef800 */
[----:B-1----:R-:W-:-:S03]  /*1890*/  FADD R11, R11, R10 ;  /* 0x0000000a0b0b7221 */ /* 0x002fc60000000000 */
[----:B------:R-:W0:Y:S01]  /*18a0*/  SHFL.BFLY PT, R14, R15, 0x1, 0x1f ;  /* 0x0c201f000f0e7f89 */ /* 0x000e2200000e0000 */
[C---:B------:R-:W-:Y:S01]  /*18b0*/  IMAD.HI R10, R13.reuse, 0x2aaaaaab, RZ ;  /* 0x2aaaaaab0d0a7827 */ /* 0x040fe200078e02ff */
[----:B------:R-:W-:Y:S02]  /*18c0*/  ISETP.GE.AND P0, PT, R13, 0x18180, PT ;  /* 0x000181800d00780c */ /* 0x000fe40003f06270 */
[----:B------:R-:W1:Y:S01]  /*18d0*/  SHFL.BFLY PT, R12, R11, 0x1, 0x1f ;  /* 0x0c201f000b0c7f89 */ /* 0x000e6200000e0000 */
[----:B0-----:R-:W-:Y:S01]  /*18e0*/  FADD R14, R15, R14 ;  /* 0x0000000e0f0e7221 */ /* 0x001fe20000000000 */
[----:B------:R-:W-:-:S03]  /*18f0*/  LOP3.LUT R15, R17, 0xfc, RZ, 0xc0, !PT ;  /* 0x000000fc110f7812 */ /* 0x000fc600078ec0ff */
[-C--:B------:R-:W-:Y:S01]  /*1900*/  FFMA R16, R14, R19.reuse, 9.9999999747524270788e-07 ;  /* 0x358637bd0e107423 */ /* 0x080fe20000000013 */
[----:B-1----:R-:W-:Y:S01]  /*1910*/  FADD R12, R11, R12 ;  /* 0x0000000c0b0c7221 */ /* 0x002fe20000000000 */
[----:B------:R-:W-:Y:S02]  /*1920*/  SHF.R.U32.HI R11, RZ, 0x1f, R10 ;  /* 0x0000001fff0b7819 */ /* 0x000fe4000001160a */
[----:B------:R0:W1:Y:S01]  /*1930*/  MUFU.RSQ R2, R16 ;  /* 0x0000001000027308 */ /* 0x0000620000001400 */
[----:B------:R-:W-:Y:S01]  /*1940*/  FFMA R8, R12, R19, 9.9999999747524270788e-07 ;  /* 0x358637bd0c087423 */ /* 0x000fe20000000013 */
[----:B------:R-:W-:Y:S02]  /*1950*/  LEA.HI.SX32 R12, R10, R11, 0x1e ;  /* 0x0000000b0a0c7211 */ /* 0x000fe400078ff2ff */
[----:B------:R-:W-:-:S03]  /*1960*/  SHF.R.U32.HI R14, RZ, 0x6, R0 ;  /* 0x00000006ff0e7819 */ /* 0x000fc60000011600 */
[----:B------:R-:W-:Y:S01]  /*1970*/  IMAD R17, R12, 0x1800, R5 ;  /* 0x000018000c117824 */ /* 0x000fe200078e0205 */
[C---:B------:R-:W-:Y:S01]  /*1980*/  LOP3.LUT R12, R0.reuse, 0x3f, RZ, 0xc0, !PT ;  /* 0x0000003f000c7812 */ /* 0x040fe200078ec0ff */
[----:B------:R-:W2:Y:S01]  /*1990*/  MUFU.RSQ R8, R8 ;  /* 0x0000000800087308 */ /* 0x000ea20000001400 */
[----:B------:R-:W-:Y:S02]  /*19a0*/  LOP3.LUT R15, R15, 0x3, R14, 0xf8, !PT ;  /* 0x000000030f0f7812 */ /* 0x000fe400078ef80e */
[----:B0-----:R-:W-:Y:S02]  /*19b0*/  LOP3.LUT R16, R0, 0xff, RZ, 0xc0, !PT ;  /* 0x000000ff00107812 */ /* 0x001fe400078ec0ff */
[----:B------:R-:W-:Y:S01]  /*19c0*/  IADD3 R10, R15, R18, RZ ;  /* 0x000000120f0a7210 */ /* 0x000fe20007ffe0ff */
[----:B------:R-:W-:Y:S01]  /*19d0*/  IMAD.WIDE.U32 R18, R7, R20, c[0x0][0x180] ;  /* 0x0000600007127625 */ /* 0x000fe200078e0014 */
[----:B-1----:R-:W-:Y:S01]  /*19e0*/  STS [R3.X8], R2 ;  /* 0x0000000203007388 */ /* 0x002fe20000008800 */
[----:B------:R-:W-:-:S02]  /*19f0*/  SHF.R.U32.HI R15, RZ, 0x6, R0 ;  /* 0x00000006ff0f7819 */ /* 0x000fc40000011600 */
[----:B------:R-:W-:Y:S01]  /*1a00*/  IMAD.IADD R5, R3, 0x1, R16 ;  /* 0x0000000103057824 */ /* 0x000fe200078e0210 */
[----:B------:R-:W-:Y:S01]  /*1a10*/  BAR.SYNC.DEFER_BLOCKING 0x0 ;  /* 0x0000000000007b1d */ /* 0x000fe20000010000 */
[----:B------:R-:W-:Y:S01]  /*1a20*/  IMAD.SHL.U32 R16, R4, 0x80, RZ ;  /* 0x0000008004107824 */ /* 0x000fe200078e00ff */
[----:B------:R-:W-:Y:S01]  /*1a30*/  SGXT.U32 R15, R15, 0x1 ;  /* 0x000000010f0f781a */ /* 0x000fe20000000000 */
[----:B------:R-:W-:Y:S01]  /*1a40*/  IMAD.WIDE.U32 R20, R7, R20, c[0x0][0x168] ;  /* 0x00005a0007147625 */ /* 0x000fe200078e0014 */
[----:B------:R-:W-:Y:S02]  /*1a50*/  LEA R17, R12, R17, 0x7 ;  /* 0x000000110c117211 */ /* 0x000fe400078e38ff */
[----:B------:R-:W-:Y:S02]  /*1a60*/  LOP3.LUT R4, R14, 0x2, RZ, 0xc0, !PT ;  /* 0x000000020e047812 */ /* 0x000fe400078ec0ff */
[----:B------:R-:W-:Y:S02]  /*1a70*/  ISETP.NE.AND P3, PT, R15, RZ, PT ;  /* 0x000000ff0f00720c */ /* 0x000fe40003f65270 */
[----:B------:R-:W-:-:S02]  /*1a80*/  IADD3 R14, P1, R7, R16, RZ ;  /* 0x00000010070e7210 */ /* 0x000fc40007f3e0ff */
[----:B------:R-:W-:Y:S02]  /*1a90*/  IADD3 R4, R4, R17, RZ ;  /* 0x0000001104047210 */ /* 0x000fe40007ffe0ff */
[----:B------:R-:W-:Y:S02]  /*1aa0*/  ISETP.LT.AND P4, PT, R13, 0x18180, !P3 ;  /* 0x000181800d00780c */ /* 0x000fe40005f81270 */
[----:B------:R-:W-:Y:S02]  /*1ab0*/  LEA.HI.X.SX32 R17, R16, RZ, 0x1, P1 ;  /* 0x000000ff10117211 */ /* 0x000fe400008f0eff */
[----:B------:R-:W-:Y:S02]  /*1ac0*/  SHF.L.U32 R13, R6, 0x7, RZ ;  /* 0x00000007060d7819 */ /* 0x000fe400000006ff */
[----:B------:R-:W-:Y:S02]  /*1ad0*/  ISETP.NE.AND P0, PT, R15, RZ, !P0 ;  /* 0x000000ff0f00720c */ /* 0x000fe40004705270 */
[C---:B------:R-:W-:Y:S01]  /*1ae0*/  SHF.L.U64.HI R17, R14.reuse, 0x1, R17 ;  /* 0x000000010e117819 */ /* 0x040fe20000010211 */
[----:B------:R-:W-:Y:S01]  /*1af0*/  IMAD.SHL.U32 R14, R14, 0x2, RZ ;  /* 0x000000020e0e7824 */ /* 0x000fe200078e00ff */
[----:B------:R-:W0:Y:S01]  /*1b00*/  LDS R11, [R12.X8] ;  /* 0x000000000c0b7984 */ /* 0x000e220000008800 */
[----:B------:R-:W-:-:S02]  /*1b10*/  LOP3.LUT R15, R13, 0x3, R0, 0xf8, !PT ;  /* 0x000000030d0f7812 */ /* 0x000fc400078ef800 */
[----:B------:R-:W-:Y:S01]  /*1b20*/  SHF.R.S32.HI R6, RZ, 0x1f, R13 ;  /* 0x0000001fff067819 */ /* 0x000fe2000001140d */
[----:B------:R-:W-:Y:S01]  /*1b30*/  BAR.SYNC.DEFER_BLOCKING 0x0 ;  /* 0x0000000000007b1d */ /* 0x000fe20000010000 */
[----:B------:R-:W-:Y:S01]  /*1b40*/  IADD3 R13, P5, R14, c[0x0][0x190], RZ ;  /* 0x000064000e0d7a10 */ /* 0x000fe20007fbe0ff */
[C---:B------:R-:W-:Y:S01]  /*1b50*/  IMAD.SHL.U32 R16, R15.reuse, 0x4, RZ ;  /* 0x000000040f107824 */ /* 0x040fe200078e00ff */
[----:B------:R-:W-:Y:S02]  /*1b60*/  SHF.L.U64.HI R30, R15, 0x2, R6 ;  /* 0x000000020f1e7819 */ /* 0x000fe40000010206 */
[----:B------:R-:W-:Y:S02]  /*1b70*/  IADD3.X R15, R17, c[0x0][0x194], RZ, P5, !PT ;  /* 0x00006500110f7a10 */ /* 0x000fe40002ffe4ff */
[----:B------:R-:W-:Y:S02]  /*1b80*/  IADD3 R6, P5, R16, c[0x0][0x178], RZ ;  /* 0x00005e0010067a10 */ /* 0x000fe40007fbe0ff */
[----:B------:R-:W-:-:S02]  /*1b90*/  IADD3 R14, P1, R14, c[0x0][0x188], RZ ;  /* 0x000062000e0e7a10 */ /* 0x000fc40007f3e0ff */
[----:B------:R-:W-:Y:S02]  /*1ba0*/  IADD3 R16, P6, R16, c[0x0][0x170], RZ ;  /* 0x00005c0010107a10 */ /* 0x000fe40007fde0ff */
[C---:B------:R-:W-:Y:S02]  /*1bb0*/  IADD3.X R7, R30.reuse, c[0x0][0x17c], RZ, P5, !PT ;  /* 0x00005f001e077a10 */ /* 0x040fe40002ffe4ff */
[----:B------:R-:W-:Y:S02]  /*1bc0*/  MOV R0, 0xffffffff ;  /* 0xffffffff00007802 */ /* 0x000fe40000000f00 */
[----:B------:R-:W-:Y:S02]  /*1bd0*/  IADD3.X R17, R17, c[0x0][0x18c], RZ, P1, !PT ;  /* 0x0000630011117a10 */ /* 0x000fe40000ffe4ff */
[----:B------:R-:W-:Y:S01]  /*1be0*/  IADD3.X R30, R30, c[0x0][0x174], RZ, P6, !PT ;  /* 0x00005d001e1e7a10 */ /* 0x000fe200037fe4ff */
[----:B--2---:R-:W-:Y:S04]  /*1bf0*/  STS [R3.X8], R8 ;  /* 0x0000000803007388 */ /* 0x004fe80000008800 */
[----:B------:R-:W-:Y:S06]  /*1c00*/  BAR.SYNC.DEFER_BLOCKING 0x0 ;  /* 0x0000000000007b1d */ /* 0x000fec0000010000 */
[----:B------:R1:W2:Y:S02]  /*1c10*/  LDS R3, [R12.X8] ;  /* 0x000000000c037984 */ /* 0x0002a40000008800 */
[----:B01----:R-:W-:-:S03]  /*1c20*/  IMAD.MOV.U32 R12, RZ, RZ, -0x4 ;  /* 0xfffffffcff0c7424 */ /* 0x003fc600078e00ff */
.L_x_2:
[----:B------:R-:W-:Y:S01]  /*1c30*/  MOV R42, RZ ;  /* 0x000000ff002a7202 */ /* 0x000fe20000000f00 */
[----:B------:R-:W-:Y:S01]  /*1c40*/  ULDC.64 UR6, c[0x0][0x118] ;  /* 0x0000460000067ab9 */ /* 0x000fe20000000a00 */
[----:B------:R-:W-:Y:S01]  /*1c50*/  IADD3 R35, R9, R12, RZ ;  /* 0x0000000c09237210 */ /* 0x000fe20007ffe0ff */
[----:B------:R-:W-:Y:S01]  /*1c60*/  IMAD.MOV.U32 R32, RZ, RZ, 0x2 ;  /* 0x00000002ff207424 */ /* 0x000fe200078e00ff */
[----:B------:R-:W-:-:S02]  /*1c70*/  PRMT R33, RZ, 0x7610, R33 ;  /* 0x00007610ff217816 */ /* 0x000fc40000000021 */
[----:B------:R-:W3:Y:S01]  /*1c80*/  @!P2 LDG.E.EL R42, [R6.64] ;  /* 0x00000006062aa981 */ /* 0x000ee2000c2e1900 */
[----:B0-----:R-:W-:Y:S02]  /*1c90*/  IADD3 R27, R35, 0x4, RZ ;  /* 0x00000004231b7810 */ /* 0x001fe40007ffe0ff */
[----:B------:R-:W-:-:S03]  /*1ca0*/  IADD3 R28, P1, R20, UR4, RZ ;  /* 0x00000004141c7c10 */ /* 0x000fc6000ff3e0ff */
[----:B------:R-:W-:Y:S01]  /*1cb0*/  IMAD.WIDE R26, R27, R32, c[0x0][0x160] ;  /* 0x000058001b1a7625 */ /* 0x000fe200078e0220 */
[----:B------:R-:W-:-:S04]  /*1cc0*/  IADD3.X R29, R21, UR5, RZ, P1, !PT ;  /* 0x00000005151d7c10 */ /* 0x000fc80008ffe4ff */
[----:B------:R0:W4:Y:S04]  /*1cd0*/  @!P2 LDG.E.EL.U16 R33, [R26.64] ;  /* 0x000000061a21a981 */ /* 0x000128000c2e1500 */
[----:B------:R1:W5:Y:S01]  /*1ce0*/  LDG.E.EL.U16 R34, [R28.64] ;  /* 0x000000061c227981 */ /* 0x000362000c2e1500 */
[----:B------:R-:W-:Y:S01]  /*1cf0*/  IMAD.MOV.U32 R31, RZ, RZ, RZ ;  /* 0x000000ffff1f7224 */ /* 0x000fe200078e00ff */
[----:B0-----:R-:W-:Y:S01]  /*1d00*/  @!P2 MOV R26, R16 ;  /* 0x00000010001aa202 */ /* 0x001fe20000000f00 */
[----:B------:R-:W-:-:S05]  /*1d10*/  @!P2 IMAD.MOV.U32 R27, RZ, RZ, R30 ;  /* 0x000000ffff1ba224 */ /* 0x000fca00078e001e */
[----:B--2---:R0:W2:Y:S04]  /*1d20*/  @!P2 LDG.E.EL R31, [R26.64] ;  /* 0x000000061a1fa981 */ /* 0x0040a8000c2e1900 */
[----:B------:R-:W-:Y:S01]  /*1d30*/  BAR.SYNC.DEFER_BLOCKING 0x0 ;  /* 0x0000000000007b1d */ /* 0x000fe20000010000 */
[----:B------:R-:W-:Y:S02]  /*1d40*/  IADD3 R35, R35, 0xc04, RZ ;  /* 0x00000c0423237810 */ /* 0x000fe40007ffe0ff */
[----:B0-----:R-:W-:-:S03]  /*1d50*/  IADD3 R26, P1, R18, UR4, RZ ;  /* 0x00000004121a7c10 */ /* 0x001fc6000ff3e0ff */
[----:B-1----:R-:W-:Y:S01]  /*1d60*/  IMAD.WIDE R28, R35, R32, c[0x0][0x160] ;  /* 0x00005800231c7625 */ /* 0x002fe200078e0220 */
[----:B------:R-:W-:Y:S02]  /*1d70*/  IADD3.X R27, R19, UR5, RZ, P1, !PT ;  /* 0x00000005131b7c10 */ /* 0x000fe40008ffe4ff */
[----:B------:R-:W-:Y:S02]  /*1d80*/  IADD3 R40, R4, R12, RZ ;  /* 0x0000000c04287210 */ /* 0x000fe40007ffe0ff */
[----:B------:R-:W-:Y:S02]  /*1d90*/  PRMT R36, RZ, 0x7610, R36 ;  /* 0x00007610ff247816 */ /* 0x000fe40000000024 */
[C---:B------:R-:W-:Y:S02]  /*1da0*/  IADD3 R41, R40.reuse, 0x5, RZ ;  /* 0x0000000528297810 */ /* 0x040fe40007ffe0ff */
[----:B------:R-:W-:Y:S02]  /*1db0*/  IADD3 R43, R40, 0x4, RZ ;  /* 0x00000004282b7810 */ /* 0x000fe40007ffe0ff */
[----:B------:R-:W-:Y:S01]  /*1dc0*/  PRMT R39, RZ, 0x7610, R39 ;  /* 0x00007610ff277816 */ /* 0x000fe20000000027 */
[----:B---3--:R0:W-:Y:S01]  /*1dd0*/  STS [R5.X4], R42 ;  /* 0x0000002a05007388 */ /* 0x0081e20000004800 */
[----:B----4-:R-:W-:-:S02]  /*1de0*/  SHF.L.U32 R37, R33, 0x10, RZ ;  /* 0x0000001021257819 */ /* 0x010fc400000006ff */
[----:B------:R-:W-:Y:S01]  /*1df0*/  PRMT R33, RZ, 0x7610, R33 ;  /* 0x00007610ff217816 */ /* 0x000fe20000000021 */
[----:B------:R-:W-:Y:S01]  /*1e00*/  BAR.SYNC.DEFER_BLOCKING 0x0 ;  /* 0x0000000000007b1d */ /* 0x000fe20000010000 */
[----:B-----5:R-:W-:Y:S01]  /*1e10*/  IMAD.U32 R35, R34, 0x10000, RZ ;  /* 0x0001000022237824 */ /* 0x020fe200078e00ff */
[----:B------:R-:W-:-:S04]  /*1e20*/  FMUL R38, R2, R37 ;  /* 0x0000002502267220 */ /* 0x000fc80000400000 */
[----:B------:R-:W-:Y:S01]  /*1e30*/  FMUL R38, R35, R38 ;  /* 0x0000002623267220 */ /* 0x000fe20000400000 */
[----:B------:R1:W3:Y:S04]  /*1e40*/  @!P2 LDG.E.EF.U16 R33, [R28.64] ;  /* 0x000000061c21a981 */ /* 0x0002e8000c0e1500 */
[----:B------:R4:W5:Y:S01]  /*1e50*/  LDG.E.EL.U16 R35, [R26.64] ;  /* 0x000000061a237981 */ /* 0x000962000c2e1500 */
[----:B------:R-:W-:Y:S02]  /*1e60*/  PRMT R34, RZ, 0x7610, R34 ;  /* 0x00007610ff227816 */ /* 0x000fe40000000022 */
[----:B-1----:R-:W-:-:S04]  /*1e70*/  IADD3 R28, P1, R24, UR4, RZ ;  /* 0x00000004181c7c10 */ /* 0x002fc8000ff3e0ff */
[----:B------:R-:W-:Y:S01]  /*1e80*/  IADD3.X R29, R25, UR5, RZ, P1, !PT ;  /* 0x00000005191d7c10 */ /* 0x000fe20008ffe4ff */
[----:B----4-:R-:W-:Y:S01]  /*1e90*/  IMAD.WIDE R26, R41, R32, c[0x0][0x160] ;  /* 0x00005800291a7625 */ /* 0x010fe200078e0220 */
[----:B------:R-:W-:-:S03]  /*1ea0*/  PRMT R37, RZ, 0x7610, R37 ;  /* 0x00007610ff257816 */ /* 0x000fc60000000025 */
[----:B------:R1:W4:Y:S04]  /*1eb0*/  @P4 LDG.E.EL.U16 R36, [R28.64+0x2] ;  /* 0x000002061c244981 */ /* 0x000328000c2e1500 */
[----:B------:R1:W4:Y:S01]  /*1ec0*/  @P0 LDG.E.EL.U16 R34, [R28.64] ;  /* 0x000000061c220981 */ /* 0x000322000c2e1500 */
[----:B--2---:R-:W-:-:S03]  /*1ed0*/  FMUL R44, R38, R31 ;  /* 0x0000001f262c7220 */ /* 0x004fc60000400000 */
[----:B------:R2:W4:Y:S04]  /*1ee0*/  @P4 LDG.E.EL.U16 R39, [R26.64] ;  /* 0x000000061a274981 */ /* 0x000528000c2e1500 */
[----:B------:R-:W-:Y:S01]  /*1ef0*/  LDS R38, [R10.X4] ;  /* 0x000000000a267984 */ /* 0x000fe20000004800 */
[----:B-1----:R-:W-:-:S05]  /*1f00*/  IMAD.WIDE R28, R43, R32, c[0x0][0x160] ;  /* 0x000058002b1c7625 */ /* 0x002fca00078e0220 */
[----:B------:R1:W4:Y:S04]  /*1f10*/  @P0 LDG.E.EL.U16 R37, [R28.64] ;  /* 0x000000061c250981 */ /* 0x000328000c2e1500 */
[----:B------:R-:W-:Y:S01]  /*1f20*/  BAR.SYNC.DEFER_BLOCKING 0x0 ;  /* 0x0000000000007b1d */ /* 0x000fe20000010000 */
[----:B------:R-:W-:Y:S02]  /*1f30*/  IADD3 R43, R40, 0xc05, RZ ;  /* 0x00000c05282b7810 */ /* 0x000fe40007ffe0ff */
[----:B------:R-:W-:-:S03]  /*1f40*/  PRMT R41, RZ, 0x7610, R41 ;  /* 0x00007610ff297816 */ /* 0x000fc60000000029 */
[----:B------:R5:W-:Y:S01]  /*1f50*/  STS [R5.X4], R44 ;  /* 0x0000002c05007388 */ /* 0x000be20000004800 */
[----:B--2---:R-:W-:-:S03]  /*1f60*/  IMAD.WIDE R26, R43, R32, c[0x0][0x160] ;  /* 0x000058002b1a7625 */ /* 0x004fc600078e0220 */
[----:B------:R-:W-:Y:S01]  /*1f70*/  BAR.SYNC.DEFER_BLOCKING 0x0 ;  /* 0x0000000000007b1d */ /* 0x000fe20000010000 */
[----:B------:R-:W-:Y:S02]  /*1f80*/  IADD3 R43, R40, 0xc04, RZ ;  /* 0x00000c04282b7810 */ /* 0x000fe40007ffe0ff */
[----:B-1----:R-:W-:Y:S02]  /*1f90*/  IADD3 R28, P1, R22, UR4, RZ ;  /* 0x00000004161c7c10 */ /* 0x002fe4000ff3e0ff */
[----:B0-----:R-:W-:Y:S02]  /*1fa0*/  PRMT R42, RZ, 0x7610, R42 ;  /* 0x00007610ff2a7816 */ /* 0x001fe4000000002a */
[----:B------:R-:W-:Y:S02]  /*1fb0*/  PRMT R40, RZ, 0x7610, R40 ;  /* 0x00007610ff287816 */ /* 0x000fe40000000028 */
[----:B------:R-:W-:Y:S01]  /*1fc0*/  IADD3.X R29, R23, UR5, RZ, P1, !PT ;  /* 0x00000005171d7c10 */ /* 0x000fe20008ffe4ff */
[----:B------:R0:W2:Y:S04]  /*1fd0*/  @P4 LDG.E.EL.U16 R41, [R26.64] ;  /* 0x000000061a294981 */ /* 0x0000a8000c2e1500 */
[----:B------:R1:W2:Y:S01]  /*1fe0*/  @P4 LDG.E.EL.U16 R42, [R28.64+0x2] ;  /* 0x000002061c2a4981 */ /* 0x0002a2000c2e1500 */
[----:B0-----:R-:W-:Y:S01]  /*1ff0*/  IMAD.WIDE R26, R43, R32, c[0x0][0x160] ;  /* 0x000058002b1a7625 */ /* 0x001fe200078e0220 */
[----:B------:R-:W-:-:S04]  /*2000*/  PRMT R32, RZ, 0x7610, R32 ;  /* 0x00007610ff207816 */ /* 0x000fc80000000020 */
[----:B------:R4:W2:Y:S04]  /*2010*/  @P0 LDG.E.EL.U16 R40, [R26.64] ;  /* 0x000000061a280981 */ /* 0x0008a8000c2e1500 */
[----:B------:R1:W2:Y:S01]  /*2020*/  @P0 LDG.E.EL.U16 R32, [R28.64] ;  /* 0x000000061c200981 */ /* 0x0002a2000c2e1500 */
[----:B---3--:R-:W-:Y:S01]  /*2030*/  IMAD.U32 R33, R33, 0x10000, RZ ;  /* 0x0001000021217824 */ /* 0x008fe200078e00ff */
[----:B-----5:R-:W-:-:S03]  /*2040*/  SHF.L.U32 R44, R35, 0x10, RZ ;  /* 0x00000010232c7819 */ /* 0x020fc600000006ff */
[----:B------:R-:W-:-:S04]  /*2050*/  FMUL R33, R8, R33 ;  /* 0x0000002108217220 */ /* 0x000fc80000400000 */
[----:B------:R-:W-:Y:S02]  /*2060*/  FMUL R44, R44, R33 ;  /* 0x000000212c2c7220 */ /* 0x000fe40000400000 */
[----:B------:R-:W0:Y:S02]  /*2070*/  LDS R33, [R10.X4] ;  /* 0x000000000a217984 */ /* 0x000e240000004800 */
[----:B------:R-:W-:Y:S02]  /*2080*/  FMUL R44, R44, R31 ;  /* 0x0000001f2c2c7220 */ /* 0x000fe40000400000 */
[----:B------:R-:W-:Y:S06]  /*2090*/  BAR.SYNC.DEFER_BLOCKING 0x0 ;  /* 0x0000000000007b1d */ /* 0x000fec0000010000 */
[----:B------:R-:W-:Y:S04]  /*20a0*/  STS [R5.X4], R44 ;  /* 0x0000002c05007388 */ /* 0x000fe80000004800 */
[----:B------:R-:W-:Y:S01]  /*20b0*/  BAR.SYNC.DEFER_BLOCKING 0x0 ;  /* 0x0000000000007b1d */ /* 0x000fe20000010000 */
[----:B----4-:R-:W-:-:S05]  /*20c0*/  IMAD.U32 R26, R39, 0x10000, RZ ;  /* 0x00010000271a7824 */ /* 0x010fca00078e00ff */
[----:B------:R-:W3:Y:S01]  /*20d0*/  LDS R31, [R10.X4] ;  /* 0x000000000a1f7984 */ /* 0x000ee20000004800 */
[----:B-1----:R-:W-:Y:S01]  /*20e0*/  IMAD.U32 R29, R36, 0x10000, RZ ;  /* 0x00010000241d7824 */ /* 0x002fe200078e00ff */
[----:B------:R-:W-:Y:S01]  /*20f0*/  FMUL R26, R11, R26 ;  /* 0x0000001a0b1a7220 */ /* 0x000fe20000400000 */
[----:B------:R-:W-:-:S03]  /*2100*/  IMAD.U32 R34, R34, 0x10000, RZ ;  /* 0x0001000022227824 */ /* 0x000fc600078e00ff */
[----:B------:R-:W-:Y:S01]  /*2110*/  FFMA R26, -R26, R29, RZ ;  /* 0x0000001d1a1a7223 */ /* 0x000fe200000001ff */
[----:B--2---:R-:W-:Y:S02]  /*2120*/  SHF.L.U32 R28, R41, 0x10, RZ ;  /* 0x00000010291c7819 */ /* 0x004fe400000006ff */
[----:B------:R-:W-:-:S03]  /*2130*/  SHF.L.U32 R42, R42, 0x10, RZ ;  /* 0x000000102a2a7819 */ /* 0x000fc600000006ff */
[----:B------:R-:W-:Y:S01]  /*2140*/  FMUL R27, R3, R28 ;  /* 0x0000001c031b7220 */ /* 0x000fe20000400000 */
[----:B------:R-:W-:-:S03]  /*2150*/  IMAD.U32 R28, R37, 0x10000, RZ ;  /* 0x00010000251c7824 */ /* 0x000fc600078e00ff */
[----:B------:R-:W-:Y:S01]  /*2160*/  FFMA R42, -R27, R42, RZ ;  /* 0x0000002a1b2a7223 */ /* 0x000fe200000001ff */
[----:B------:R-:W-:Y:S01]  /*2170*/  FMUL R27, R11, R28 ;  /* 0x0000001c0b1b7220 */ /* 0x000fe20000400000 */
[----:B------:R-:W-:Y:S02]  /*2180*/  SHF.L.U32 R40, R40, 0x10, RZ ;  /* 0x0000001028287819 */ /* 0x000fe400000006ff */
[----:B------:R-:W-:-:S03]  /*2190*/  SHF.L.U32 R32, R32, 0x10, RZ ;  /* 0x0000001020207819 */ /* 0x000fc600000006ff */
[----:B------:R-:W-:Y:S01]  /*21a0*/  FMUL R29, R3, R40 ;  /* 0x00000028031d7220 */ /* 0x000fe20000400000 */
[----:B------:R-:W-:-:S03]  /*21b0*/  @P3 FMUL R26, R27, R34 ;  /* 0x000000221b1a3220 */ /* 0x000fc60000400000 */
[----:B------:R-:W-:Y:S01]  /*21c0*/  @P3 FMUL R42, R29, R32 ;  /* 0x000000201d2a3220 */ /* 0x000fe20000400000 */
[----:B0-----:R-:W-:Y:S01]  /*21d0*/  FFMA R28, R38, R26, R33 ;  /* 0x0000001a261c7223 */ /* 0x001fe20000000021 */
[----:B------:R-:W-:Y:S02]  /*21e0*/  IMAD.SHL.U32 R27, R10, 0x4, RZ ;  /* 0x000000040a1b7824 */ /* 0x000fe400078e00ff */
[----:B---3--:R-:W-:Y:S02]  /*21f0*/  FFMA R31, R38, R42, R31 ;  /* 0x0000002a261f7223 */ /* 0x008fe4000000001f */
[----:B------:R-:W-:-:S03]  /*2200*/  IMAD R32, R10, -0x2, R27 ;  /* 0xfffffffe0a207824 */ /* 0x000fc600078e021b */
[----:B------:R-:W-:Y:S01]  /*2210*/  F2FP.BF16.PACK_AB R28, R31, R28 ;  /* 0x0000001c1f1c723e */ /* 0x000fe200000010ff */
[----:B------:R-:W-:Y:S01]  /*2220*/  BAR.SYNC.DEFER_BLOCKING 0x0 ;  /* 0x0000000000007b1d */ /* 0x000fe20000010000 */
[----:B------:R-:W-:-:S05]  /*2230*/  SHF.L.U32 R26, R5, 0x2, RZ ;  /* 0x00000002051a7819 */ /* 0x000fca00000006ff */
[----:B------:R-:W-:Y:S01]  /*2240*/  STS.U16 [R32], R28 ;  /* 0x0000001c20007388 */ /* 0x000fe20000000400 */
[----:B------:R-:W-:-:S03]  /*2250*/  IMAD R33, R5, -0x2, R26 ;  /* 0xfffffffe05217824 */ /* 0x000fc600078e021a */
[----:B------:R-:W-:Y:S06]  /*2260*/  BAR.SYNC.DEFER_BLOCKING 0x0 ;  /* 0x0000000000007b1d */ /* 0x000fec0000010000 */
[----:B------:R-:W0:Y:S01]  /*2270*/  LDS.U16 R29, [R33] ;  /* 0x00000000211d7984 */ /* 0x000e220000000400 */
[----:B------:R-:W-:-:S04]  /*2280*/  IADD3 R26, P1, R14, UR4, RZ ;  /* 0x000000040e1a7c10 */ /* 0x000fc8000ff3e0ff */
[----:B------:R-:W-:Y:S02]  /*2290*/  IADD3.X R27, R17, UR5, RZ, P1, !PT ;  /* 0x00000005111b7c10 */ /* 0x000fe40008ffe4ff */
[----:B------:R-:W-:-:S03]  /*22a0*/  PRMT R34, R28, 0x7632, R34 ;  /* 0x000076321c227816 */ /* 0x000fc60000000022 */
[----:B0-----:R0:W-:Y:S04]  /*22b0*/  @!P2 STG.E.U16 [R26.64], R29 ;  /* 0x0000001d1a00a986 */ /* 0x0011e8000c101506 */
[----:B------:R-:W-:Y:S06]  /*22c0*/  BAR.SYNC.DEFER_BLOCKING 0x0 ;  /* 0x0000000000007b1d */ /* 0x000fec0000010000 */
[----:B------:R-:W-:Y:S04]  /*22d0*/  STS.U16 [R32], R34 ;  /* 0x0000002220007388 */ /* 0x000fe80000000400 */
[----:B------:R-:W-:Y:S01]  /*22e0*/  BAR.SYNC.DEFER_BLOCKING 0x0 ;  /* 0x0000000000007b1d */ /* 0x000fe20000010000 */
[----:B0-----:R-:W-:-:S04]  /*22f0*/  IADD3 R26, P1, R13, UR4, RZ ;  /* 0x000000040d1a7c10 */ /* 0x001fc8000ff3e0ff */
[----:B------:R-:W-:Y:S01]  /*2300*/  IADD3.X R27, R15, UR5, RZ, P1, !PT ;  /* 0x000000050f1b7c10 */ /* 0x000fe20008ffe4ff */
[----:B------:R-:W0:Y:S01]  /*2310*/  LDS.U16 R31, [R33] ;  /* 0x00000000211f7984 */ /* 0x000e220000000400 */
[----:B------:R-:W-:-:S05]  /*2320*/  IADD3 R12, P1, R12, 0x4, RZ ;  /* 0x000000040c0c7810 */ /* 0x000fca0007f3e0ff */
[----:B------:R-:W-:Y:S01]  /*2330*/  IMAD.X R0, RZ, RZ, R0, P1 ;  /* 0x000000ffff007224 */ /* 0x000fe200008e0600 */
[----:B------:R-:W-:-:S04]  /*2340*/  ISETP.GE.U32.AND P1, PT, R12, 0x7c, PT ;  /* 0x0000007c0c00780c */ /* 0x000fc80003f26070 */
[----:B------:R-:W-:Y:S01]  /*2350*/  ISETP.GE.U32.AND.EX P1, PT, R0, RZ, PT, P1 ;  /* 0x000000ff0000720c */ /* 0x000fe20003f26110 */
[----:B------:R-:W-:Y:S01]  /*2360*/  UIADD3 UR4, UP0, UR4, 0x8, URZ ;  /* 0x0000000804047890 */ /* 0x000fe2000ff1e03f */
[----:B------:R-:W-:Y:S02]  /*2370*/  IADD3 R16, P6, R16, 0x10, RZ ;  /* 0x0000001010107810 */ /* 0x000fe40007fde0ff */
[----:B------:R-:W-:Y:S01]  /*2380*/  IADD3 R6, P5, R6, 0x10, RZ ;  /* 0x0000001006067810 */ /* 0x000fe20007fbe0ff */
[----:B------:R-:W-:Y:S02]  /*2390*/  UIADD3.X UR5, URZ, UR5, URZ, UP0, !UPT ;  /* 0x000000053f057290 */ /* 0x000fe400087fe43f */
[----:B------:R-:W-:Y:S01]  /*23a0*/  IMAD.X R30, RZ, RZ, R30, P6 ;  /* 0x000000ffff1e7224 */ /* 0x000fe200030e061e */
[----:B------:R-:W-:Y:S01]  /*23b0*/  IADD3.X R7, RZ, R7, RZ, P5, !PT ;  /* 0x00000007ff077210 */ /* 0x000fe20002ffe4ff */
[----:B0-----:R0:W-:Y:S04]  /*23c0*/  @!P2 STG.E.U16 [R26.64], R31 ;  /* 0x0000001f1a00a986 */ /* 0x0011e8000c101506 */
[----:B------:R-:W-:Y:S05]  /*23d0*/  @!P1 BRA `(.L_x_2) ;  /* 0xfffff85000009947 */ /* 0x000fea000383ffff */
[----:B------:R-:W-:Y:S05]  /*23e0*/  EXIT ;  /* 0x000000000000794d */ /* 0x000fea0003800000 */
.L_x_3:
[----:B------:R-:W-:-:S00]  /*23f0*/  BRA `(.L_x_3) ;  /* 0xfffffff000007947 */ /* 0x000fc0000383ffff */
[----:B------:R-:W-:-:S00]  /*2400*/  NOP ;  /* 0x0000000000007918 */ /* 0x000fc00000000000 */
[----:B------:R-:W-:-:S00]  /*2410*/  NOP ;  /* 0x0000000000007918 */ /* 0x000fc00000000000 */
[----:B------:R-:W-:-:S00]  /*2420*/  NOP ;  /* 0x0000000000007918 */ /* 0x000fc00000000000 */
[----:B------:R-:W-:-:S00]  /*2430*/  NOP ;  /* 0x0000000000007918 */ /* 0x000fc00000000000 */
[----:B------:R-:W-:-:S00]  /*2440*/  NOP ;  /* 0x0000000000007918 */ /* 0x000fc00000000000 */
[----:B------:R-:W-:-:S00]  /*2450*/  NOP ;  /* 0x0000000000007918 */ /* 0x000fc00000000000 */
[----:B------:R-:W-:-:S00]  /*2460*/  NOP ;  /* 0x0000000000007918 */ /* 0x000fc00000000000 */
[----:B------:R-:W-:-:S00]  /*2470*/  NOP ;  /* 0x0000000000007918 */ /* 0x000fc00000000000 */
.L_x_4:


//--------------------- .nv.global.init           --------------------------
	.section	.nv.global.init,"aw",@progbits
.nv.global.init:
	.type		_$_str,@object
	.size		_$_str,(.L_0 - _$_str)
_$_str:
        /*0000*/ 	.byte	0x5f, 0x5f, 0x43, 0x55, 0x44, 0x41, 0x5f, 0x46, 0x54, 0x5a, 0x00
.L_0:


//--------------------- .nv.shared.triton_red_fused__scaled_dot_product_flash_attention__to_copy_add_mean_mul_pow_rsqrt_2 --------------------------
	.section	.nv.shared.triton_red_fused__scaled_dot_product_flash_attention__to_copy_add_mean_mul_pow_rsqrt_2,"aw",@nobits
	.sectionflags	@""
	.align	16
